// auto-generated by cutlass_sweep.gemm — config: {"arch": "sm_100", "cluster_m": 2, "cluster_n": 1, "dtype": "bf16", "stages": 4, "tile_k": 128, "tile_m": 64, "tile_n": 128}
#include "cutlass/cutlass.h"
#include "cutlass/gemm/collective/collective_builder.hpp"
#include "cutlass/gemm/device/gemm_universal_adapter.h"
#include "cutlass/gemm/kernel/gemm_universal.hpp"
#include "cutlass/epilogue/collective/collective_builder.hpp"

using ElemA = cutlass::bfloat16_t;
using ElemB = cutlass::bfloat16_t;
using ElemCD = cutlass::bfloat16_t;
using Acc  = float;
using TileShape    = cute::Shape<cute::_64, cute::_128, cute::_128>;
using ClusterShape = cute::Shape<cute::_2, cute::_1, cute::_1>;

using CollectiveEpilogue = typename cutlass::epilogue::collective::CollectiveBuilder<
    cutlass::arch::Sm100, cutlass::arch::OpClassTensorOp,
    TileShape, ClusterShape,
    cutlass::epilogue::collective::EpilogueTileAuto,
    Acc, Acc,
    ElemCD, cutlass::layout::RowMajor, 128 / cutlass::sizeof_bits<ElemCD>::value,
    ElemCD, cutlass::layout::RowMajor, 128 / cutlass::sizeof_bits<ElemCD>::value,
    cutlass::epilogue::collective::EpilogueScheduleAuto
  >::CollectiveOp;

using CollectiveMainloop = typename cutlass::gemm::collective::CollectiveBuilder<
    cutlass::arch::Sm100, cutlass::arch::OpClassTensorOp,
    ElemA, cutlass::layout::RowMajor, 128 / cutlass::sizeof_bits<ElemA>::value,
    ElemB, cutlass::layout::ColumnMajor, 128 / cutlass::sizeof_bits<ElemB>::value,
    Acc,
    TileShape, ClusterShape,
    cutlass::gemm::collective::StageCount<4>,
    cutlass::gemm::collective::KernelScheduleAuto
  >::CollectiveOp;

using GemmKernel = cutlass::gemm::kernel::GemmUniversal<
    cute::Shape<int,int,int,int>,
    CollectiveMainloop,
    CollectiveEpilogue
>;
using Gemm = cutlass::gemm::device::GemmUniversalAdapter<GemmKernel>;

// Force the device kernel symbol into the cubin without needing a host main.
auto* _anchor = &cutlass::device_kernel<GemmKernel>;


// ===== COMPILED SASS (sm_100a) =====

	.target	sm_100a

	.elftype	@"ET_EXEC"


//--------------------- .note.nv.tkinfo           --------------------------
	.section	.note.nv.tkinfo,"",@"SHT_NOTE"
	.sectionflags	@"SHF_NOTE_NV_TKINFO"
	.tkinfo
        /*0018*/ 	.word	0x00000002
        /*0030*/ 	.string	""
        /*0030*/ 	.string	"ptxas"
        /*0030*/ 	.string	"Cuda compilation tools, release 13.0, V13.0.88"
        /*0030*/ 	.string	"Build cuda_13.0.r13.0/compiler.36424714_0"
        /*0030*/ 	.string	"-arch sm_100a -m 64 "



//--------------------- .note.nv.cuinfo           --------------------------
	.section	.note.nv.cuinfo,"",@"SHT_NOTE"
	.sectionflags	@"SHF_NOTE_NV_CUINFO"
        /*0018*/ 	.short	0x0002
        /*001a*/ 	.short	0x0064
        /*001c*/ 	.short	0x0082
	.zero		2


//--------------------- .nv.info                  --------------------------
	.section	.nv.info,"",@"SHT_CUDA_INFO"
	.align	4


	//----- nvinfo : EIATTR_REGCOUNT
	.align		4
        /*0000*/ 	.byte	0x04, 0x2f
        /*0002*/ 	.short	(.L_19 - .L_18)
	.align		4
.L_18:
        /*0004*/ 	.word	index@(_ZN7cutlass13device_kernelINS_4gemm6kernel13GemmUniversalIN4cute5tupleIJiiiiEEENS1_10collective13CollectiveMmaINS1_35MainloopSm100TmaUmmaWarpSpecializedILi4ELi2ELi4ENS5_IJNS4_1CILi2EEENSA_ILi1EEESC_EEEEENS5_IJNSA_ILi64EEENSA_ILi128EEESG_EEENS_10bfloat16_tENS5_IJlSC_lEEESI_SJ_NS4_8TiledMMAINS4_8MMA_AtomIJNS4_20SM100_MMA_F16BF16_SSISI_SI_fLi64ELi128ELNS4_4UMMA5MajorE0ELSO_0ELNSN_7ScaleInE0ELSP_0EEEEEENS4_6LayoutINS5_IJSC_SC_SC_EEENS5_IJNSA_ILi0EEESU_SU_EEEEENS5_IJNS4_10UnderscoreESX_SX_EEEEENS4_13SM90_TMA_LOADENS4_14ComposedLayoutINS4_7SwizzleILi3ELi4ELi3EEENS4_18smem_ptr_flag_bitsILi16EEENSS_INS5_IJNSA_ILi8EEESF_EEENS5_IJSF_SC_EEEEEEEvNS4_8identityENS4_23SM90_TMA_LOAD_MULTICASTES1A_vS1B_EENS_8epilogue10collective18CollectiveEpilogueINS1E_23Sm100TmaWarpSpecializedILi4ELi2ELi16ELb1ELb0EEEJSH_NS5_IJNSS_ISF_SC_EENSS_INSA_ILi32EEESC_EEEEESI_SJ_SI_SJ_NS1E_6fusion15FusionCallbacksIS1I_NS1N_17LinearCombinationISI_fSI_fLNS_15FloatRoundStyleE2EEESH_S1M_JEEENS4_5SM1004TMEM4LOAD26SM100_TMEM_LOAD_16dp256b4xES10_NS11_INS12_ILi2ELi4ELi3EEES15_NSS_INS5_IJS16_S1K_EEENS5_IJS1K_SC_EEEEEEENS4_17SM75_U32x4_LDSM_NENS4_14SM90_TMA_STOREES21_NS4_17SM90_U32x4_STSM_NENS4_39AutoVectorizingCopyWithAssumedAlignmentILi128EEEEEEvvEEEEvNT_6ParamsE)
        /*0008*/ 	.word	0x00000044


	//----- nvinfo : EIATTR_FRAME_SIZE
	.align		4
.L_19:
        /*000c*/ 	.byte	0x04, 0x11
        /*000e*/ 	.short	(.L_21 - .L_20)
	.align		4
.L_20:
        /*0010*/ 	.word	index@($__internal_2_$__cuda_sm10x_tcgen05_guardrail_trap_unallocated_columns_being_dealloced)
        /*0014*/ 	.word	0x00000000


	//----- nvinfo : EIATTR_FRAME_SIZE
	.align		4
.L_21:
        /*0018*/ 	.byte	0x04, 0x11
        /*001a*/ 	.short	(.L_23 - .L_22)
	.align		4
.L_22:
        /*001c*/ 	.word	index@($__internal_1_$__cuda_sm10x_tcgen05_guardrail_trap_phase_invalid_during_alloc)
        /*0020*/ 	.word	0x00000000


	//----- nvinfo : EIATTR_FRAME_SIZE
	.align		4
.L_23:
        /*0024*/ 	.byte	0x04, 0x11
        /*0026*/ 	.short	(.L_25 - .L_24)
	.align		4
.L_24:
        /*0028*/ 	.word	index@($__internal_0_$__cuda_sm10x_tcgen05_guardrail_trap_col_being_dealloced_not_returned_by_alloc)
        /*002c*/ 	.word	0x00000000


	//----- nvinfo : EIATTR_FRAME_SIZE
	.align		4
.L_25:
        /*0030*/ 	.byte	0x04, 0x11
        /*0032*/ 	.short	(.L_27 - .L_26)
	.align		4
.L_26:
        /*0034*/ 	.word	index@(_ZN7cutlass13device_kernelINS_4gemm6kernel13GemmUniversalIN4cute5tupleIJiiiiEEENS1_10collective13CollectiveMmaINS1_35MainloopSm100TmaUmmaWarpSpecializedILi4ELi2ELi4ENS5_IJNS4_1CILi2EEENSA_ILi1EEESC_EEEEENS5_IJNSA_ILi64EEENSA_ILi128EEESG_EEENS_10bfloat16_tENS5_IJlSC_lEEESI_SJ_NS4_8TiledMMAINS4_8MMA_AtomIJNS4_20SM100_MMA_F16BF16_SSISI_SI_fLi64ELi128ELNS4_4UMMA5MajorE0ELSO_0ELNSN_7ScaleInE0ELSP_0EEEEEENS4_6LayoutINS5_IJSC_SC_SC_EEENS5_IJNSA_ILi0EEESU_SU_EEEEENS5_IJNS4_10UnderscoreESX_SX_EEEEENS4_13SM90_TMA_LOADENS4_14ComposedLayoutINS4_7SwizzleILi3ELi4ELi3EEENS4_18smem_ptr_flag_bitsILi16EEENSS_INS5_IJNSA_ILi8EEESF_EEENS5_IJSF_SC_EEEEEEEvNS4_8identityENS4_23SM90_TMA_LOAD_MULTICASTES1A_vS1B_EENS_8epilogue10collective18CollectiveEpilogueINS1E_23Sm100TmaWarpSpecializedILi4ELi2ELi16ELb1ELb0EEEJSH_NS5_IJNSS_ISF_SC_EENSS_INSA_ILi32EEESC_EEEEESI_SJ_SI_SJ_NS1E_6fusion15FusionCallbacksIS1I_NS1N_17LinearCombinationISI_fSI_fLNS_15FloatRoundStyleE2EEESH_S1M_JEEENS4_5SM1004TMEM4LOAD26SM100_TMEM_LOAD_16dp256b4xES10_NS11_INS12_ILi2ELi4ELi3EEES15_NSS_INS5_IJS16_S1K_EEENS5_IJS1K_SC_EEEEEEENS4_17SM75_U32x4_LDSM_NENS4_14SM90_TMA_STOREES21_NS4_17SM90_U32x4_STSM_NENS4_39AutoVectorizingCopyWithAssumedAlignmentILi128EEEEEEvvEEEEvNT_6ParamsE)
        /*0038*/ 	.word	0x00000000


	//----- nvinfo : EIATTR_MIN_STACK_SIZE
	.align		4
.L_27:
        /*003c*/ 	.byte	0x04, 0x12
        /*003e*/ 	.short	(.L_29 - .L_28)
	.align		4
.L_28:
        /*0040*/ 	.word	index@(_ZN7cutlass13device_kernelINS_4gemm6kernel13GemmUniversalIN4cute5tupleIJiiiiEEENS1_10collective13CollectiveMmaINS1_35MainloopSm100TmaUmmaWarpSpecializedILi4ELi2ELi4ENS5_IJNS4_1CILi2EEENSA_ILi1EEESC_EEEEENS5_IJNSA_ILi64EEENSA_ILi128EEESG_EEENS_10bfloat16_tENS5_IJlSC_lEEESI_SJ_NS4_8TiledMMAINS4_8MMA_AtomIJNS4_20SM100_MMA_F16BF16_SSISI_SI_fLi64ELi128ELNS4_4UMMA5MajorE0ELSO_0ELNSN_7ScaleInE0ELSP_0EEEEEENS4_6LayoutINS5_IJSC_SC_SC_EEENS5_IJNSA_ILi0EEESU_SU_EEEEENS5_IJNS4_10UnderscoreESX_SX_EEEEENS4_13SM90_TMA_LOADENS4_14ComposedLayoutINS4_7SwizzleILi3ELi4ELi3EEENS4_18smem_ptr_flag_bitsILi16EEENSS_INS5_IJNSA_ILi8EEESF_EEENS5_IJSF_SC_EEEEEEEvNS4_8identityENS4_23SM90_TMA_LOAD_MULTICASTES1A_vS1B_EENS_8epilogue10collective18CollectiveEpilogueINS1E_23Sm100TmaWarpSpecializedILi4ELi2ELi16ELb1ELb0EEEJSH_NS5_IJNSS_ISF_SC_EENSS_INSA_ILi32EEESC_EEEEESI_SJ_SI_SJ_NS1E_6fusion15FusionCallbacksIS1I_NS1N_17LinearCombinationISI_fSI_fLNS_15FloatRoundStyleE2EEESH_S1M_JEEENS4_5SM1004TMEM4LOAD26SM100_TMEM_LOAD_16dp256b4xES10_NS11_INS12_ILi2ELi4ELi3EEES15_NSS_INS5_IJS16_S1K_EEENS5_IJS1K_SC_EEEEEEENS4_17SM75_U32x4_LDSM_NENS4_14SM90_TMA_STOREES21_NS4_17SM90_U32x4_STSM_NENS4_39AutoVectorizingCopyWithAssumedAlignmentILi128EEEEEEvvEEEEvNT_6ParamsE)
        /*0044*/ 	.word	0x00000000
.L_29:


//--------------------- .nv.compat                --------------------------
	.section	.nv.compat,"",@"SHT_CUDA_COMPAT_INFO"
	.align	4
        /*0000*/ 	.byte	0x02, 0x09, 0x01, 0x00, 0x02, 0x02, 0x02, 0x00, 0x02, 0x05, 0x05, 0x00, 0x03, 0x07, 0x01, 0x01
        /*0010*/ 	.byte	0x02, 0x03, 0x01, 0x00, 0x02, 0x06, 0x01, 0x00, 0x04, 0x0b, 0x08, 0x00, 0x09, 0x00, 0x00, 0x00
        /*0020*/ 	.byte	0x00, 0x00, 0x00, 0x00


//--------------------- .nv.info._ZN7cutlass13device_kernelINS_4gemm6kernel13GemmUniversalIN4cute5tupleIJiiiiEEENS1_10collective13CollectiveMmaINS1_35MainloopSm100TmaUmmaWarpSpecializedILi4ELi2ELi4ENS5_IJNS4_1CILi2EEENSA_ILi1EEESC_EEEEENS5_IJNSA_ILi64EEENSA_ILi128EEESG_EEENS_10bfloat16_tENS5_IJlSC_lEEESI_SJ_NS4_8TiledMMAINS4_8MMA_AtomIJNS4_20SM100_MMA_F16BF16_SSISI_SI_fLi64ELi128ELNS4_4UMMA5MajorE0ELSO_0ELNSN_7ScaleInE0ELSP_0EEEEEENS4_6LayoutINS5_IJSC_SC_SC_EEENS5_IJNSA_ILi0EEESU_SU_EEEEENS5_IJNS4_10UnderscoreESX_SX_EEEEENS4_13SM90_TMA_LOADENS4_14ComposedLayoutINS4_7SwizzleILi3ELi4ELi3EEENS4_18smem_ptr_flag_bitsILi16EEENSS_INS5_IJNSA_ILi8EEESF_EEENS5_IJSF_SC_EEEEEEEvNS4_8identityENS4_23SM90_TMA_LOAD_MULTICASTES1A_vS1B_EENS_8epilogue10collective18CollectiveEpilogueINS1E_23Sm100TmaWarpSpecializedILi4ELi2ELi16ELb1ELb0EEEJSH_NS5_IJNSS_ISF_SC_EENSS_INSA_ILi32EEESC_EEEEESI_SJ_SI_SJ_NS1E_6fusion15FusionCallbacksIS1I_NS1N_17LinearCombinationISI_fSI_fLNS_15FloatRoundStyleE2EEESH_S1M_JEEENS4_5SM1004TMEM4LOAD26SM100_TMEM_LOAD_16dp256b4xES10_NS11_INS12_ILi2ELi4ELi3EEES15_NSS_INS5_IJS16_S1K_EEENS5_IJS1K_SC_EEEEEEENS4_17SM75_U32x4_LDSM_NENS4_14SM90_TMA_STOREES21_NS4_17SM90_U32x4_STSM_NENS4_39AutoVectorizingCopyWithAssumedAlignmentILi128EEEEEEvvEEEEvNT_6ParamsE --------------------------
	.section	.nv.info._ZN7cutlass13device_kernelINS_4gemm6kernel13GemmUniversalIN4cute5tupleIJiiiiEEENS1_10collective13CollectiveMmaINS1_35MainloopSm100TmaUmmaWarpSpecializedILi4ELi2ELi4ENS5_IJNS4_1CILi2EEENSA_ILi1EEESC_EEEEENS5_IJNSA_ILi64EEENSA_ILi128EEESG_EEENS_10bfloat16_tENS5_IJlSC_lEEESI_SJ_NS4_8TiledMMAINS4_8MMA_AtomIJNS4_20SM100_MMA_F16BF16_SSISI_SI_fLi64ELi128ELNS4_4UMMA5MajorE0ELSO_0ELNSN_7ScaleInE0ELSP_0EEEEEENS4_6LayoutINS5_IJSC_SC_SC_EEENS5_IJNSA_ILi0EEESU_SU_EEEEENS5_IJNS4_10UnderscoreESX_SX_EEEEENS4_13SM90_TMA_LOADENS4_14ComposedLayoutINS4_7SwizzleILi3ELi4ELi3EEENS4_18smem_ptr_flag_bitsILi16EEENSS_INS5_IJNSA_ILi8EEESF_EEENS5_IJSF_SC_EEEEEEEvNS4_8identityENS4_23SM90_TMA_LOAD_MULTICASTES1A_vS1B_EENS_8epilogue10collective18CollectiveEpilogueINS1E_23Sm100TmaWarpSpecializedILi4ELi2ELi16ELb1ELb0EEEJSH_NS5_IJNSS_ISF_SC_EENSS_INSA_ILi32EEESC_EEEEESI_SJ_SI_SJ_NS1E_6fusion15FusionCallbacksIS1I_NS1N_17LinearCombinationISI_fSI_fLNS_15FloatRoundStyleE2EEESH_S1M_JEEENS4_5SM1004TMEM4LOAD26SM100_TMEM_LOAD_16dp256b4xES10_NS11_INS12_ILi2ELi4ELi3EEES15_NSS_INS5_IJS16_S1K_EEENS5_IJS1K_SC_EEEEEEENS4_17SM75_U32x4_LDSM_NENS4_14SM90_TMA_STOREES21_NS4_17SM90_U32x4_STSM_NENS4_39AutoVectorizingCopyWithAssumedAlignmentILi128EEEEEEvvEEEEvNT_6ParamsE,"",@"SHT_CUDA_INFO"
	.sectionflags	@""
	.align	4


	//----- nvinfo : EIATTR_CUDA_API_VERSION
	.align		4
        /*0000*/ 	.byte	0x04, 0x37
        /*0002*/ 	.short	(.L_31 - .L_30)
.L_30:
        /*0004*/ 	.word	0x00000082


	//----- nvinfo : EIATTR_KPARAM_INFO
	.align		4
.L_31:
        /*0008*/ 	.byte	0x04, 0x17
        /*000a*/ 	.short	(.L_33 - .L_32)
.L_32:
        /*000c*/ 	.word	0x00000000
        /*0010*/ 	.short	0x0000
        /*0012*/ 	.short	0x0000
        /*0014*/ 	.byte	0x00, 0xf0, 0x01, 0x20


	//----- nvinfo : EIATTR_AT_ENTRY_FRAGMENTS
	.align		4
.L_33:
        /*0018*/ 	.byte	0x04, 0x4f
        /*001a*/ 	.short	(.L_35 - .L_34)


	//   ....[0]....
.L_34:
        /*001c*/ 	.word	0x00000006


	//----- nvinfo : EIATTR_RESERVED_SMEM_USED
	.align		4
.L_35:
        /*0020*/ 	.byte	0x01, 0x41
	.zero		2


	//----- nvinfo : EIATTR_SPARSE_MMA_MASK
	.align		4
        /*0024*/ 	.byte	0x03, 0x50
        /*0026*/ 	.short	0x0000


	//----- nvinfo : EIATTR_TCGEN05_1CTA_USED
	.align		4
        /*0028*/ 	.byte	0x01, 0x51
	.zero		2


	//----- nvinfo : EIATTR_MAXREG_COUNT
	.align		4
        /*002c*/ 	.byte	0x03, 0x1b
        /*002e*/ 	.short	0x00ff


	//----- nvinfo : EIATTR_NUM_BARRIERS
	.align		4
        /*0030*/ 	.byte	0x02, 0x4c
        /*0032*/ 	.byte	0x07
	.zero		1


	//----- nvinfo : EIATTR_EXTERNS
	.align		4
        /*0034*/ 	.byte	0x04, 0x0f
        /*0036*/ 	.short	(.L_37 - .L_36)


	//   ....[0]....
	.align		4
.L_36:
        /*0038*/ 	.word	index@(__assertfail)


	//----- nvinfo : EIATTR_MERCURY_ISA_VERSION
	.align		4
.L_37:
        /*003c*/ 	.byte	0x03, 0x5f
        /*003e*/ 	.short	0x0101


	//----- nvinfo : EIATTR_INT_WARP_WIDE_INSTR_OFFSETS
	.align		4
        /*0040*/ 	.byte	0x04, 0x31
        /*0042*/ 	.short	(.L_39 - .L_38)


	//   ....[0]....
.L_38:
        /*0044*/ 	.word	0x00003ff0


	//   ....[1]....
        /*0048*/ 	.word	0x00004020


	//   ....[2]....
        /*004c*/ 	.word	0x00004040


	//   ....[3]....
        /*0050*/ 	.word	0x00004c10


	//   ....[4]....
        /*0054*/ 	.word	0x00004c70


	//   ....[5]....
        /*0058*/ 	.word	0x00004d60


	//   ....[6]....
        /*005c*/ 	.word	0x00004de0


	//   ....[7]....
        /*0060*/ 	.word	0x00004ee0


	//   ....[8]....
        /*0064*/ 	.word	0x00004f70


	//   ....[9]....
        /*0068*/ 	.word	0x00005070


	//   ....[10]....
        /*006c*/ 	.word	0x00005120


	//----- nvinfo : EIATTR_COOP_GROUP_MASK_REGIDS
	.align		4
.L_39:
        /*0070*/ 	.byte	0x04, 0x29
        /*0072*/ 	.short	(.L_41 - .L_40)


	//   ....[0]....
.L_40:
        /*0074*/ 	.word	0xffffffff


	//   ....[1]....
        /*0078*/ 	.word	0xffffffff


	//   ....[2]....
        /*007c*/ 	.word	0xffffffff


	//   ....[3]....
        /*0080*/ 	.word	0xffffffff


	//   ....[4]....
        /*0084*/ 	.word	0xffffffff


	//   ....[5]....
        /*0088*/ 	.word	0xffffffff


	//   ....[6]....
        /*008c*/ 	.word	0xffffffff


	//   ....[7]....
        /*0090*/ 	.word	0xffffffff


	//   ....[8]....
        /*0094*/ 	.word	0xffffffff


	//   ....[9]....
        /*0098*/ 	.word	0xffffffff


	//   ....[10]....
        /*009c*/ 	.word	0xffffffff


	//   ....[11]....
        /*00a0*/ 	.word	0xffffffff


	//   ....[12]....
        /*00a4*/ 	.word	0xffffffff


	//   ....[13]....
        /*00a8*/ 	.word	0xffffffff


	//----- nvinfo : EIATTR_COOP_GROUP_INSTR_OFFSETS
	.align		4
.L_41:
        /*00ac*/ 	.byte	0x04, 0x28
        /*00ae*/ 	.short	(.L_43 - .L_42)


	//   ....[0]....
.L_42:
        /*00b0*/ 	.word	0x00000080


	//   ....[1]....
        /*00b4*/ 	.word	0x000004f0


	//   ....[2]....
        /*00b8*/ 	.word	0x00000690


	//   ....[3]....
        /*00bc*/ 	.word	0x00000830


	//   ....[4]....
        /*00c0*/ 	.word	0x00000930


	//   ....[5]....
        /*00c4*/ 	.word	0x00000aa0


	//   ....[6]....
        /*00c8*/ 	.word	0x00000c40


	//   ....[7]....
        /*00cc*/ 	.word	0x00000df0


	//   ....[8]....
        /*00d0*/ 	.word	0x00002170


	//   ....[9]....
        /*00d4*/ 	.word	0x00003020


	//   ....[10]....
        /*00d8*/ 	.word	0x00003230


	//   ....[11]....
        /*00dc*/ 	.word	0x00003260


	//   ....[12]....
        /*00e0*/ 	.word	0x00003ed0


	//   ....[13]....
        /*00e4*/ 	.word	0x00004100


	//----- nvinfo : EIATTR_VRC_CTA_INIT_COUNT
	.align		4
.L_43:
        /*00e8*/ 	.byte	0x02, 0x4a
        /*00ea*/ 	.byte	0x80
	.zero		1


	//----- nvinfo : EIATTR_SYSCALL_OFFSETS
	.align		4
        /*00ec*/ 	.byte	0x04, 0x46
        /*00ee*/ 	.short	(.L_45 - .L_44)


	//   ....[0]....
.L_44:
        /*00f0*/ 	.word	0x00005db0


	//   ....[1]....
        /*00f4*/ 	.word	0x00005ea0


	//   ....[2]....
        /*00f8*/ 	.word	0x00006660


	//   ....[3]....
        /*00fc*/ 	.word	0x00006f10


	//   ....[4]....
        /*0100*/ 	.word	0x000077a0


	//   ....[5]....
        /*0104*/ 	.word	0x00008030


	//----- nvinfo : EIATTR_MBARRIER_INSTR_OFFSETS
	.align		4
.L_45:
        /*0108*/ 	.byte	0x04, 0x39
        /*010a*/ 	.short	(.L_47 - .L_46)


	//   ....[0]....
.L_46:
        /*010c*/ 	.word	0x00000600
        /*0110*/ 	.word	0x000000ff
        /*0114*/ 	.word	0x00000000
        /*0118*/ 	.short	0x0100
        /*011a*/ 	.byte	0x04
	.zero		1


	//   ....[1]....
        /*011c*/ 	.word	0x00000610
        /*0120*/ 	.word	0x000000ff
        /*0124*/ 	.word	0x00000020
        /*0128*/ 	.short	0x0100
        /*012a*/ 	.byte	0x04
	.zero		1


	//   ....[2]....
        /*012c*/ 	.word	0x00000620
        /*0130*/ 	.word	0x000000ff
        /*0134*/ 	.word	0x00000008
        /*0138*/ 	.short	0x0100
        /*013a*/ 	.byte	0x04
	.zero		1


	//   ....[3]....
        /*013c*/ 	.word	0x00000630
        /*0140*/ 	.word	0x000000ff
        /*0144*/ 	.word	0x00000028
        /*0148*/ 	.short	0x0100
        /*014a*/ 	.byte	0x04
	.zero		1


	//   ....[4]....
        /*014c*/ 	.word	0x00000640
        /*0150*/ 	.word	0x000000ff
        /*0154*/ 	.word	0x00000010
        /*0158*/ 	.short	0x0100
        /*015a*/ 	.byte	0x04
	.zero		1


	//   ....[5]....
        /*015c*/ 	.word	0x00000650
        /*0160*/ 	.word	0x000000ff
        /*0164*/ 	.word	0x00000030
        /*0168*/ 	.short	0x0100
        /*016a*/ 	.byte	0x04
	.zero		1


	//   ....[6]....
        /*016c*/ 	.word	0x00000660
        /*0170*/ 	.word	0x000000ff
        /*0174*/ 	.word	0x00000018
        /*0178*/ 	.short	0x0100
        /*017a*/ 	.byte	0x04
	.zero		1


	//   ....[7]....
        /*017c*/ 	.word	0x00000670
        /*0180*/ 	.word	0x000000ff
        /*0184*/ 	.word	0x00000038
        /*0188*/ 	.short	0x0100
        /*018a*/ 	.byte	0x04
	.zero		1


	//   ....[8]....
        /*018c*/ 	.word	0x000007a0
        /*0190*/ 	.word	0x000000ff
        /*0194*/ 	.word	0x00000040
        /*0198*/ 	.short	0x0100
        /*019a*/ 	.byte	0x04
	.zero		1


	//   ....[9]....
        /*019c*/ 	.word	0x000007b0
        /*01a0*/ 	.word	0x000000ff
        /*01a4*/ 	.word	0x00000060
        /*01a8*/ 	.short	0x0100
        /*01aa*/ 	.byte	0x04
	.zero		1


	//   ....[10]....
        /*01ac*/ 	.word	0x000007c0
        /*01b0*/ 	.word	0x000000ff
        /*01b4*/ 	.word	0x00000048
        /*01b8*/ 	.short	0x0100
        /*01ba*/ 	.byte	0x04
	.zero		1


	//   ....[11]....
        /*01bc*/ 	.word	0x000007d0
        /*01c0*/ 	.word	0x000000ff
        /*01c4*/ 	.word	0x00000068
        /*01c8*/ 	.short	0x0100
        /*01ca*/ 	.byte	0x04
	.zero		1


	//   ....[12]....
        /*01cc*/ 	.word	0x000007e0
        /*01d0*/ 	.word	0x000000ff
        /*01d4*/ 	.word	0x00000050
        /*01d8*/ 	.short	0x0100
        /*01da*/ 	.byte	0x04
	.zero		1


	//   ....[13]....
        /*01dc*/ 	.word	0x000007f0
        /*01e0*/ 	.word	0x000000ff
        /*01e4*/ 	.word	0x00000070
        /*01e8*/ 	.short	0x0100
        /*01ea*/ 	.byte	0x04
	.zero		1


	//   ....[14]....
        /*01ec*/ 	.word	0x00000800
        /*01f0*/ 	.word	0x000000ff
        /*01f4*/ 	.word	0x00000058
        /*01f8*/ 	.short	0x0100
        /*01fa*/ 	.byte	0x04
	.zero		1


	//   ....[15]....
        /*01fc*/ 	.word	0x00000810
        /*0200*/ 	.word	0x000000ff
        /*0204*/ 	.word	0x00000078
        /*0208*/ 	.short	0x0100
        /*020a*/ 	.byte	0x04
	.zero		1


	//   ....[16]....
        /*020c*/ 	.word	0x00000900
        /*0210*/ 	.word	0x000000ff
        /*0214*/ 	.word	0x00000080
        /*0218*/ 	.short	0x0100
        /*021a*/ 	.byte	0x06
	.zero		1


	//   ....[17]....
        /*021c*/ 	.word	0x00000910
        /*0220*/ 	.word	0x000000ff
        /*0224*/ 	.word	0x00000088
        /*0228*/ 	.short	0x0100
        /*022a*/ 	.byte	0x06
	.zero		1


	//   ....[18]....
        /*022c*/ 	.word	0x00000a50
        /*0230*/ 	.word	0x000000ff
        /*0234*/ 	.word	0x00000090
        /*0238*/ 	.short	0x0100
        /*023a*/ 	.byte	0x06
	.zero		1


	//   ....[19]....
        /*023c*/ 	.word	0x00000a60
        /*0240*/ 	.word	0x000000ff
        /*0244*/ 	.word	0x000000a0
        /*0248*/ 	.short	0x0100
        /*024a*/ 	.byte	0x06
	.zero		1


	//   ....[20]....
        /*024c*/ 	.word	0x00000a70
        /*0250*/ 	.word	0x000000ff
        /*0254*/ 	.word	0x00000098
        /*0258*/ 	.short	0x0100
        /*025a*/ 	.byte	0x06
	.zero		1


	//   ....[21]....
        /*025c*/ 	.word	0x00000a80
        /*0260*/ 	.word	0x000000ff
        /*0264*/ 	.word	0x000000a8
        /*0268*/ 	.short	0x0100
        /*026a*/ 	.byte	0x06
	.zero		1


	//   ....[22]....
        /*026c*/ 	.word	0x00000bb0
        /*0270*/ 	.word	0x000000ff
        /*0274*/ 	.word	0x000000b0
        /*0278*/ 	.short	0x0100
        /*027a*/ 	.byte	0x04
	.zero		1


	//   ....[23]....
        /*027c*/ 	.word	0x00000bc0
        /*0280*/ 	.word	0x000000ff
        /*0284*/ 	.word	0x000000d0
        /*0288*/ 	.short	0x0100
        /*028a*/ 	.byte	0x04
	.zero		1


	//   ....[24]....
        /*028c*/ 	.word	0x00000bd0
        /*0290*/ 	.word	0x000000ff
        /*0294*/ 	.word	0x000000b8
        /*0298*/ 	.short	0x0100
        /*029a*/ 	.byte	0x04
	.zero		1


	//   ....[25]....
        /*029c*/ 	.word	0x00000be0
        /*02a0*/ 	.word	0x000000ff
        /*02a4*/ 	.word	0x000000d8
        /*02a8*/ 	.short	0x0100
        /*02aa*/ 	.byte	0x04
	.zero		1


	//   ....[26]....
        /*02ac*/ 	.word	0x00000bf0
        /*02b0*/ 	.word	0x000000ff
        /*02b4*/ 	.word	0x000000c0
        /*02b8*/ 	.short	0x0100
        /*02ba*/ 	.byte	0x04
	.zero		1


	//   ....[27]....
        /*02bc*/ 	.word	0x00000c00
        /*02c0*/ 	.word	0x000000ff
        /*02c4*/ 	.word	0x000000e0
        /*02c8*/ 	.short	0x0100
        /*02ca*/ 	.byte	0x04
	.zero		1


	//   ....[28]....
        /*02cc*/ 	.word	0x00000c10
        /*02d0*/ 	.word	0x000000ff
        /*02d4*/ 	.word	0x000000c8
        /*02d8*/ 	.short	0x0100
        /*02da*/ 	.byte	0x04
	.zero		1


	//   ....[29]....
        /*02dc*/ 	.word	0x00000c20
        /*02e0*/ 	.word	0x000000ff
        /*02e4*/ 	.word	0x000000e8
        /*02e8*/ 	.short	0x0100
        /*02ea*/ 	.byte	0x04
	.zero		1


	//   ....[30]....
        /*02ec*/ 	.word	0x00000d10
        /*02f0*/ 	.word	0x000000ff
        /*02f4*/ 	.word	0x000000f0
        /*02f8*/ 	.short	0x0100
        /*02fa*/ 	.byte	0x04
	.zero		1


	//   ....[31]....
        /*02fc*/ 	.word	0x00000d20
        /*0300*/ 	.word	0x000000ff
        /*0304*/ 	.word	0x00000100
        /*0308*/ 	.short	0x0100
        /*030a*/ 	.byte	0x04
	.zero		1


	//   ....[32]....
        /*030c*/ 	.word	0x00000d30
        /*0310*/ 	.word	0x000000ff
        /*0314*/ 	.word	0x000000f8
        /*0318*/ 	.short	0x0100
        /*031a*/ 	.byte	0x04
	.zero		1


	//   ....[33]....
        /*031c*/ 	.word	0x00000d40
        /*0320*/ 	.word	0x000000ff
        /*0324*/ 	.word	0x00000108
        /*0328*/ 	.short	0x0100
        /*032a*/ 	.byte	0x04
	.zero		1


	//   ....[34]....
        /*032c*/ 	.word	0x00001850
        /*0330*/ 	.word	0x00000000
        /*0334*/ 	.word	0x00000100
        /*0338*/ 	.short	0x010a
        /*033a*/ 	.byte	0xff
	.zero		1


	//   ....[35]....
        /*033c*/ 	.word	0x00001880
        /*0340*/ 	.word	0x00000000
        /*0344*/ 	.word	0x000000f0
        /*0348*/ 	.short	0x0101
        /*034a*/ 	.byte	0xff
	.zero		1


	//   ....[36]....
        /*034c*/ 	.word	0x00001950
        /*0350*/ 	.word	0x000000ff
        /*0354*/ 	.word	0x00000020
        /*0358*/ 	.short	0x010a
        /*035a*/ 	.byte	0x04
	.zero		1


	//   ....[37]....
        /*035c*/ 	.word	0x000019d0
        /*0360*/ 	.word	0x000000ff
        /*0364*/ 	.word	0x00000020
        /*0368*/ 	.short	0x010a
        /*036a*/ 	.byte	0x21
	.zero		1


	//   ....[38]....
        /*036c*/ 	.word	0x00001bc0
        /*0370*/ 	.word	0x000000ff
        /*0374*/ 	.word	0x00000020
        /*0378*/ 	.short	0x010a
        /*037a*/ 	.byte	0x05
	.zero		1


	//   ....[39]....
        /*037c*/ 	.word	0x00001d60
        /*0380*/ 	.word	0x000000ff
        /*0384*/ 	.word	0x00000088
        /*0388*/ 	.short	0x0101
        /*038a*/ 	.byte	0x0d
	.zero		1


	//   ....[40]....
        /*038c*/ 	.word	0x00001d80
        /*0390*/ 	.word	0x000000ff
        /*0394*/ 	.word	0x00000020
        /*0398*/ 	.short	0x010a
        /*039a*/ 	.byte	0x04
	.zero		1


	//   ....[41]....
        /*039c*/ 	.word	0x00001e00
        /*03a0*/ 	.word	0x000000ff
        /*03a4*/ 	.word	0x00000020
        /*03a8*/ 	.short	0x010a
        /*03aa*/ 	.byte	0x21
	.zero		1


	//   ....[42]....
        /*03ac*/ 	.word	0x00001f90
        /*03b0*/ 	.word	0x000000ff
        /*03b4*/ 	.word	0x00000020
        /*03b8*/ 	.short	0x010a
        /*03ba*/ 	.byte	0x05
	.zero		1


	//   ....[43]....
        /*03bc*/ 	.word	0x000021a0
        /*03c0*/ 	.word	0x00000003
        /*03c4*/ 	.word	0x00000090
        /*03c8*/ 	.short	0x010a
        /*03ca*/ 	.byte	0xff
	.zero		1


	//   ....[44]....
        /*03cc*/ 	.word	0x000022f0
        /*03d0*/ 	.word	0x00000000
        /*03d4*/ 	.word	0x00000000
        /*03d8*/ 	.short	0x0101
        /*03da*/ 	.byte	0xff
	.zero		1


	//   ....[45]....
        /*03dc*/ 	.word	0x000028a0
        /*03e0*/ 	.word	0x000000ff
        /*03e4*/ 	.word	0x00000000
        /*03e8*/ 	.short	0x010a
        /*03ea*/ 	.byte	0x04
	.zero		1


	//   ....[46]....
        /*03ec*/ 	.word	0x00002930
        /*03f0*/ 	.word	0x000000ff
        /*03f4*/ 	.word	0x00000000
        /*03f8*/ 	.short	0x010a
        /*03fa*/ 	.byte	0x05
	.zero		1


	//   ....[47]....
        /*03fc*/ 	.word	0x000029c0
        /*0400*/ 	.word	0x000000ff
        /*0404*/ 	.word	0x00000000
        /*0408*/ 	.short	0x010a
        /*040a*/ 	.byte	0x05
	.zero		1


	//   ....[48]....
        /*040c*/ 	.word	0x00002a60
        /*0410*/ 	.word	0x00000000
        /*0414*/ 	.word	0x00000000
        /*0418*/ 	.short	0x010a
        /*041a*/ 	.byte	0xff
	.zero		1


	//   ....[49]....
        /*041c*/ 	.word	0x00002b80
        /*0420*/ 	.word	0x00000002
        /*0424*/ 	.word	0x000000f0
        /*0428*/ 	.short	0x010a
        /*042a*/ 	.byte	0xff
	.zero		1


	//   ....[50]....
        /*042c*/ 	.word	0x00002bf0
        /*0430*/ 	.word	0x00000002
        /*0434*/ 	.word	0x00000000
        /*0438*/ 	.short	0x0101
        /*043a*/ 	.byte	0xff
	.zero		1


	//   ....[51]....
        /*043c*/ 	.word	0x00002c10
        /*0440*/ 	.word	0x000000ff
        /*0444*/ 	.word	0x000000a0
        /*0448*/ 	.short	0x010a
        /*044a*/ 	.byte	0x04
	.zero		1


	//   ....[52]....
        /*044c*/ 	.word	0x00002d30
        /*0450*/ 	.word	0x00000002
        /*0454*/ 	.word	0x00000090
        /*0458*/ 	.short	0x010a
        /*045a*/ 	.byte	0xff
	.zero		1


	//   ....[53]....
        /*045c*/ 	.word	0x00002e30
        /*0460*/ 	.word	0x00000002
        /*0464*/ 	.word	0x00000000
        /*0468*/ 	.short	0x0101
        /*046a*/ 	.byte	0xff
	.zero		1


	//   ....[54]....
        /*046c*/ 	.word	0x00002ec0
        /*0470*/ 	.word	0x000000ff
        /*0474*/ 	.word	0x000000a0
        /*0478*/ 	.short	0x0106
        /*047a*/ 	.byte	0x04
	.zero		1


	//   ....[55]....
        /*047c*/ 	.word	0x00002ee0
        /*0480*/ 	.word	0x000000ff
        /*0484*/ 	.word	0x000000a0
        /*0488*/ 	.short	0x010a
        /*048a*/ 	.byte	0x04
	.zero		1


	//   ....[56]....
        /*048c*/ 	.word	0x00002f70
        /*0490*/ 	.word	0x000000ff
        /*0494*/ 	.word	0x000000a0
        /*0498*/ 	.short	0x0106
        /*049a*/ 	.byte	0x07
	.zero		1


	//   ....[57]....
        /*049c*/ 	.word	0x00002fb0
        /*04a0*/ 	.word	0x00000000
        /*04a4*/ 	.word	0x000000a0
        /*04a8*/ 	.short	0x010a
        /*04aa*/ 	.byte	0xff
	.zero		1


	//   ....[58]....
        /*04ac*/ 	.word	0x00003580
        /*04b0*/ 	.word	0x00000000
        /*04b4*/ 	.word	0x00000090
        /*04b8*/ 	.short	0x010a
        /*04ba*/ 	.byte	0xff
	.zero		1


	//   ....[59]....
        /*04bc*/ 	.word	0x00003680
        /*04c0*/ 	.word	0x00000003
        /*04c4*/ 	.word	0x00000000
        /*04c8*/ 	.short	0x0101
        /*04ca*/ 	.byte	0xff
	.zero		1


	//   ....[60]....
        /*04cc*/ 	.word	0x00003690
        /*04d0*/ 	.word	0x000000ff
        /*04d4*/ 	.word	0x00000000
        /*04d8*/ 	.short	0x010a
        /*04da*/ 	.byte	0x04
	.zero		1


	//   ....[61]....
        /*04dc*/ 	.word	0x00003710
        /*04e0*/ 	.word	0x000000ff
        /*04e4*/ 	.word	0x000000d0
        /*04e8*/ 	.short	0x010a
        /*04ea*/ 	.byte	0x2e
	.zero		1


	//   ....[62]....
        /*04ec*/ 	.word	0x000037f0
        /*04f0*/ 	.word	0x000000ff
        /*04f4*/ 	.word	0x00000000
        /*04f8*/ 	.short	0x010a
        /*04fa*/ 	.byte	0x07
	.zero		1


	//   ....[63]....
        /*04fc*/ 	.word	0x00003930
        /*0500*/ 	.word	0x000000ff
        /*0504*/ 	.word	0x00000000
        /*0508*/ 	.short	0x010a
        /*050a*/ 	.byte	0x04
	.zero		1


	//   ....[64]....
        /*050c*/ 	.word	0x00003d00
        /*0510*/ 	.word	0x000000ff
        /*0514*/ 	.word	0x00000000
        /*0518*/ 	.short	0x010a
        /*051a*/ 	.byte	0x04
	.zero		1


	//   ....[65]....
        /*051c*/ 	.word	0x00003d90
        /*0520*/ 	.word	0x000000ff
        /*0524*/ 	.word	0x00000000
        /*0528*/ 	.short	0x010a
        /*052a*/ 	.byte	0x05
	.zero		1


	//   ....[66]....
        /*052c*/ 	.word	0x00003e20
        /*0530*/ 	.word	0x000000ff
        /*0534*/ 	.word	0x00000000
        /*0538*/ 	.short	0x010a
        /*053a*/ 	.byte	0x05
	.zero		1


	//   ....[67]....
        /*053c*/ 	.word	0x00003eb0
        /*0540*/ 	.word	0x000000ff
        /*0544*/ 	.word	0x00000000
        /*0548*/ 	.short	0x010a
        /*054a*/ 	.byte	0x04
	.zero		1


	//   ....[68]....
        /*054c*/ 	.word	0x000043d0
        /*0550*/ 	.word	0x00000008
        /*0554*/ 	.word	0x00000090
        /*0558*/ 	.short	0x010a
        /*055a*/ 	.byte	0xff
	.zero		1


	//   ....[69]....
        /*055c*/ 	.word	0x00004540
        /*0560*/ 	.word	0x00000000
        /*0564*/ 	.word	0x00000000
        /*0568*/ 	.short	0x0101
        /*056a*/ 	.byte	0xff
	.zero		1


	//   ....[70]....
        /*056c*/ 	.word	0x00004a20
        /*0570*/ 	.word	0x000000ff
        /*0574*/ 	.word	0x00000088
        /*0578*/ 	.short	0x010a
        /*057a*/ 	.byte	0x15
	.zero		1


	//   ....[71]....
        /*057c*/ 	.word	0x00004bb0
        /*0580*/ 	.word	0x000000ff
        /*0584*/ 	.word	0x00000060
        /*0588*/ 	.short	0x010a
        /*058a*/ 	.byte	0x15
	.zero		1


	//   ....[72]....
        /*058c*/ 	.word	0x00004d00
        /*0590*/ 	.word	0x000000ff
        /*0594*/ 	.word	0x00000040
        /*0598*/ 	.short	0x010b
        /*059a*/ 	.byte	0x15
	.zero		1


	//   ....[73]....
        /*059c*/ 	.word	0x00004d20
        /*05a0*/ 	.word	0x000000ff
        /*05a4*/ 	.word	0x00000000
        /*05a8*/ 	.short	0x0101
        /*05aa*/ 	.byte	0x04
	.zero		1


	//   ....[74]....
        /*05ac*/ 	.word	0x00004d30
        /*05b0*/ 	.word	0x000000ff
        /*05b4*/ 	.word	0x00000068
        /*05b8*/ 	.short	0x010a
        /*05ba*/ 	.byte	0x15
	.zero		1


	//   ....[75]....
        /*05bc*/ 	.word	0x00004e80
        /*05c0*/ 	.word	0x000000ff
        /*05c4*/ 	.word	0x00000048
        /*05c8*/ 	.short	0x010b
        /*05ca*/ 	.byte	0x15
	.zero		1


	//   ....[76]....
        /*05cc*/ 	.word	0x00004ea0
        /*05d0*/ 	.word	0x000000ff
        /*05d4*/ 	.word	0x00000000
        /*05d8*/ 	.short	0x0101
        /*05da*/ 	.byte	0x04
	.zero		1


	//   ....[77]....
        /*05dc*/ 	.word	0x00004eb0
        /*05e0*/ 	.word	0x000000ff
        /*05e4*/ 	.word	0x00000070
        /*05e8*/ 	.short	0x010a
        /*05ea*/ 	.byte	0x15
	.zero		1


	//   ....[78]....
        /*05ec*/ 	.word	0x00005010
        /*05f0*/ 	.word	0x000000ff
        /*05f4*/ 	.word	0x00000050
        /*05f8*/ 	.short	0x010b
        /*05fa*/ 	.byte	0x15
	.zero		1


	//   ....[79]....
        /*05fc*/ 	.word	0x00005030
        /*0600*/ 	.word	0x000000ff
        /*0604*/ 	.word	0x00000000
        /*0608*/ 	.short	0x0101
        /*060a*/ 	.byte	0x04
	.zero		1


	//   ....[80]....
        /*060c*/ 	.word	0x00005040
        /*0610*/ 	.word	0x000000ff
        /*0614*/ 	.word	0x00000078
        /*0618*/ 	.short	0x010a
        /*061a*/ 	.byte	0x15
	.zero		1


	//   ....[81]....
        /*061c*/ 	.word	0x00005230
        /*0620*/ 	.word	0x000000ff
        /*0624*/ 	.word	0x00000058
        /*0628*/ 	.short	0x010b
        /*062a*/ 	.byte	0x15
	.zero		1


	//   ....[82]....
        /*062c*/ 	.word	0x00005240
        /*0630*/ 	.word	0x000000ff
        /*0634*/ 	.word	0x00000000
        /*0638*/ 	.short	0x0101
        /*063a*/ 	.byte	0x28
	.zero		1


	//   ....[83]....
        /*063c*/ 	.word	0x00005270
        /*0640*/ 	.word	0x000000ff
        /*0644*/ 	.word	0x00000060
        /*0648*/ 	.short	0x010a
        /*064a*/ 	.byte	0x15
	.zero		1


	//   ....[84]....
        /*064c*/ 	.word	0x00005290
        /*0650*/ 	.word	0x000000ff
        /*0654*/ 	.word	0x00000068
        /*0658*/ 	.short	0x010a
        /*065a*/ 	.byte	0x15
	.zero		1


	//   ....[85]....
        /*065c*/ 	.word	0x000052b0
        /*0660*/ 	.word	0x000000ff
        /*0664*/ 	.word	0x00000070
        /*0668*/ 	.short	0x010a
        /*066a*/ 	.byte	0x15
	.zero		1


	//   ....[86]....
        /*066c*/ 	.word	0x000052f0
        /*0670*/ 	.word	0x00000000
        /*0674*/ 	.word	0x00000078
        /*0678*/ 	.short	0x010a
        /*067a*/ 	.byte	0xff
	.zero		1


	//   ....[87]....
        /*067c*/ 	.word	0x00005640
        /*0680*/ 	.word	0x00000003
        /*0684*/ 	.word	0x00000090
        /*0688*/ 	.short	0x010a
        /*068a*/ 	.byte	0xff
	.zero		1


	//   ....[88]....
        /*068c*/ 	.word	0x000057c0
        /*0690*/ 	.word	0x00000000
        /*0694*/ 	.word	0x00000000
        /*0698*/ 	.short	0x0101
        /*069a*/ 	.byte	0xff
	.zero		1


	//   ....[89]....
        /*069c*/ 	.word	0x00006310
        /*06a0*/ 	.word	0x000000ff
        /*06a4*/ 	.word	0x00000040
        /*06a8*/ 	.short	0x010a
        /*06aa*/ 	.byte	0x2c
	.zero		1


	//   ....[90]....
        /*06ac*/ 	.word	0x00006350
        /*06b0*/ 	.word	0x0000001a
        /*06b4*/ 	.word	0x000000b0
        /*06b8*/ 	.short	0x010a
        /*06ba*/ 	.byte	0xff
	.zero		1


	//   ....[91]....
        /*06bc*/ 	.word	0x00006460
        /*06c0*/ 	.word	0x000000ff
        /*06c4*/ 	.word	0x00000040
        /*06c8*/ 	.short	0x010a
        /*06ca*/ 	.byte	0x2c
	.zero		1


	//   ....[92]....
        /*06cc*/ 	.word	0x00006540
        /*06d0*/ 	.word	0x0000001a
        /*06d4*/ 	.word	0x000000b0
        /*06d8*/ 	.short	0x010a
        /*06da*/ 	.byte	0xff
	.zero		1


	//   ....[93]....
        /*06dc*/ 	.word	0x00006c70
        /*06e0*/ 	.word	0x00000000
        /*06e4*/ 	.word	0x00000000
        /*06e8*/ 	.short	0x0101
        /*06ea*/ 	.byte	0xff
	.zero		1


	//   ....[94]....
        /*06ec*/ 	.word	0x00006c80
        /*06f0*/ 	.word	0x00000002
        /*06f4*/ 	.word	0x00000040
        /*06f8*/ 	.short	0x010a
        /*06fa*/ 	.byte	0xff
	.zero		1


	//   ....[95]....
        /*06fc*/ 	.word	0x00006d40
        /*0700*/ 	.word	0x00000002
        /*0704*/ 	.word	0x00000040
        /*0708*/ 	.short	0x010a
        /*070a*/ 	.byte	0xff
	.zero		1


	//   ....[96]....
        /*070c*/ 	.word	0x00007500
        /*0710*/ 	.word	0x00000000
        /*0714*/ 	.word	0x00000000
        /*0718*/ 	.short	0x0101
        /*071a*/ 	.byte	0xff
	.zero		1


	//   ....[97]....
        /*071c*/ 	.word	0x00007520
        /*0720*/ 	.word	0x00000002
        /*0724*/ 	.word	0x00000040
        /*0728*/ 	.short	0x010a
        /*072a*/ 	.byte	0xff
	.zero		1


	//   ....[98]....
        /*072c*/ 	.word	0x000075d0
        /*0730*/ 	.word	0x00000002
        /*0734*/ 	.word	0x00000040
        /*0738*/ 	.short	0x010a
        /*073a*/ 	.byte	0xff
	.zero		1


	//   ....[99]....
        /*073c*/ 	.word	0x00007d90
        /*0740*/ 	.word	0x00000000
        /*0744*/ 	.word	0x00000000
        /*0748*/ 	.short	0x0101
        /*074a*/ 	.byte	0xff
	.zero		1


	//   ....[100]....
        /*074c*/ 	.word	0x00007db0
        /*0750*/ 	.word	0x00000003
        /*0754*/ 	.word	0x00000040
        /*0758*/ 	.short	0x010a
        /*075a*/ 	.byte	0xff
	.zero		1


	//   ....[101]....
        /*075c*/ 	.word	0x00007e60
        /*0760*/ 	.word	0x00000003
        /*0764*/ 	.word	0x00000040
        /*0768*/ 	.short	0x010a
        /*076a*/ 	.byte	0xff
	.zero		1


	//   ....[102]....
        /*076c*/ 	.word	0x00008200
        /*0770*/ 	.word	0x000000ff
        /*0774*/ 	.word	0x00000000
        /*0778*/ 	.short	0x0101
        /*077a*/ 	.byte	0x04
	.zero		1


	//   ....[103]....
        /*077c*/ 	.word	0x00008680
        /*0780*/ 	.word	0x00000000
        /*0784*/ 	.word	0x00000000
        /*0788*/ 	.short	0x0101
        /*078a*/ 	.byte	0xff
	.zero		1


	//   ....[104]....
        /*078c*/ 	.word	0x00008910
        /*0790*/ 	.word	0x000000ff
        /*0794*/ 	.word	0x00000000
        /*0798*/ 	.short	0x0101
        /*079a*/ 	.byte	0x04
	.zero		1


	//   ....[105]....
        /*079c*/ 	.word	0x00008930
        /*07a0*/ 	.word	0x00000000
        /*07a4*/ 	.word	0x00000100
        /*07a8*/ 	.short	0x010a
        /*07aa*/ 	.byte	0xff
	.zero		1


	//   ....[106]....
        /*07ac*/ 	.word	0x00008990
        /*07b0*/ 	.word	0x00000000
        /*07b4*/ 	.word	0x00000020
        /*07b8*/ 	.short	0x010a
        /*07ba*/ 	.byte	0xff
	.zero		1


	//   ....[107]....
        /*07bc*/ 	.word	0x000089f0
        /*07c0*/ 	.word	0x00000000
        /*07c4*/ 	.word	0x00000020
        /*07c8*/ 	.short	0x010a
        /*07ca*/ 	.byte	0xff
	.zero		1


	//   ....[108]....
        /*07cc*/ 	.word	0x00008a40
        /*07d0*/ 	.word	0x00000003
        /*07d4*/ 	.word	0x00000090
        /*07d8*/ 	.short	0x010a
        /*07da*/ 	.byte	0xff
	.zero		1


	//   ....[109]....
        /*07dc*/ 	.word	0x00008aa0
        /*07e0*/ 	.word	0x00000000
        /*07e4*/ 	.word	0x00000000
        /*07e8*/ 	.short	0x010a
        /*07ea*/ 	.byte	0xff
	.zero		1


	//   ....[110]....
        /*07ec*/ 	.word	0x00008b00
        /*07f0*/ 	.word	0x00000000
        /*07f4*/ 	.word	0x00000000
        /*07f8*/ 	.short	0x010a
        /*07fa*/ 	.byte	0xff
	.zero		1


	//   ....[111]....
        /*07fc*/ 	.word	0x00008b60
        /*0800*/ 	.word	0x00000000
        /*0804*/ 	.word	0x00000000
        /*0808*/ 	.short	0x010a
        /*080a*/ 	.byte	0xff
	.zero		1


	//   ....[112]....
        /*080c*/ 	.word	0x00008bb0
        /*0810*/ 	.word	0x00000002
        /*0814*/ 	.word	0x000000f0
        /*0818*/ 	.short	0x010a
        /*081a*/ 	.byte	0xff
	.zero		1


	//   ....[113]....
        /*081c*/ 	.word	0x00008c10
        /*0820*/ 	.word	0x00000002
        /*0824*/ 	.word	0x000000a0
        /*0828*/ 	.short	0x010a
        /*082a*/ 	.byte	0xff
	.zero		1


	//   ....[114]....
        /*082c*/ 	.word	0x00008c60
        /*0830*/ 	.word	0x00000002
        /*0834*/ 	.word	0x00000090
        /*0838*/ 	.short	0x010a
        /*083a*/ 	.byte	0xff
	.zero		1


	//   ....[115]....
        /*083c*/ 	.word	0x00008cc0
        /*0840*/ 	.word	0x00000000
        /*0844*/ 	.word	0x000000a0
        /*0848*/ 	.short	0x010a
        /*084a*/ 	.byte	0xff
	.zero		1


	//   ....[116]....
        /*084c*/ 	.word	0x00008d10
        /*0850*/ 	.word	0x00000000
        /*0854*/ 	.word	0x00000090
        /*0858*/ 	.short	0x010a
        /*085a*/ 	.byte	0xff
	.zero		1


	//   ....[117]....
        /*085c*/ 	.word	0x00008d70
        /*0860*/ 	.word	0x00000002
        /*0864*/ 	.word	0x000000d0
        /*0868*/ 	.short	0x010a
        /*086a*/ 	.byte	0xff
	.zero		1


	//   ....[118]....
        /*086c*/ 	.word	0x00008dd0
        /*0870*/ 	.word	0x00000000
        /*0874*/ 	.word	0x00000000
        /*0878*/ 	.short	0x010a
        /*087a*/ 	.byte	0xff
	.zero		1


	//   ....[119]....
        /*087c*/ 	.word	0x00008e30
        /*0880*/ 	.word	0x00000000
        /*0884*/ 	.word	0x00000000
        /*0888*/ 	.short	0x010a
        /*088a*/ 	.byte	0xff
	.zero		1


	//   ....[120]....
        /*088c*/ 	.word	0x00008e90
        /*0890*/ 	.word	0x00000000
        /*0894*/ 	.word	0x00000000
        /*0898*/ 	.short	0x010a
        /*089a*/ 	.byte	0xff
	.zero		1


	//   ....[121]....
        /*089c*/ 	.word	0x00008ef0
        /*08a0*/ 	.word	0x00000000
        /*08a4*/ 	.word	0x00000000
        /*08a8*/ 	.short	0x010a
        /*08aa*/ 	.byte	0xff
	.zero		1


	//   ....[122]....
        /*08ac*/ 	.word	0x00008f50
        /*08b0*/ 	.word	0x00000000
        /*08b4*/ 	.word	0x00000000
        /*08b8*/ 	.short	0x010a
        /*08ba*/ 	.byte	0xff
	.zero		1


	//   ....[123]....
        /*08bc*/ 	.word	0x00008fa0
        /*08c0*/ 	.word	0x00000008
        /*08c4*/ 	.word	0x00000090
        /*08c8*/ 	.short	0x010a
        /*08ca*/ 	.byte	0xff
	.zero		1


	//   ....[124]....
        /*08cc*/ 	.word	0x00009000
        /*08d0*/ 	.word	0x00000000
        /*08d4*/ 	.word	0x00000088
        /*08d8*/ 	.short	0x010a
        /*08da*/ 	.byte	0xff
	.zero		1


	//   ....[125]....
        /*08dc*/ 	.word	0x00009060
        /*08e0*/ 	.word	0x00000000
        /*08e4*/ 	.word	0x00000060
        /*08e8*/ 	.short	0x010a
        /*08ea*/ 	.byte	0xff
	.zero		1


	//   ....[126]....
        /*08ec*/ 	.word	0x000090c0
        /*08f0*/ 	.word	0x00000000
        /*08f4*/ 	.word	0x00000068
        /*08f8*/ 	.short	0x010a
        /*08fa*/ 	.byte	0xff
	.zero		1


	//   ....[127]....
        /*08fc*/ 	.word	0x00009120
        /*0900*/ 	.word	0x00000000
        /*0904*/ 	.word	0x00000070
        /*0908*/ 	.short	0x010a
        /*090a*/ 	.byte	0xff
	.zero		1


	//   ....[128]....
        /*090c*/ 	.word	0x00009180
        /*0910*/ 	.word	0x00000000
        /*0914*/ 	.word	0x00000078
        /*0918*/ 	.short	0x010a
        /*091a*/ 	.byte	0xff
	.zero		1


	//   ....[129]....
        /*091c*/ 	.word	0x000091e0
        /*0920*/ 	.word	0x00000000
        /*0924*/ 	.word	0x00000060
        /*0928*/ 	.short	0x010a
        /*092a*/ 	.byte	0xff
	.zero		1


	//   ....[130]....
        /*092c*/ 	.word	0x00009240
        /*0930*/ 	.word	0x00000000
        /*0934*/ 	.word	0x00000068
        /*0938*/ 	.short	0x010a
        /*093a*/ 	.byte	0xff
	.zero		1


	//   ....[131]....
        /*093c*/ 	.word	0x000092a0
        /*0940*/ 	.word	0x00000000
        /*0944*/ 	.word	0x00000070
        /*0948*/ 	.short	0x010a
        /*094a*/ 	.byte	0xff
	.zero		1


	//   ....[132]....
        /*094c*/ 	.word	0x000092f0
        /*0950*/ 	.word	0x00000003
        /*0954*/ 	.word	0x00000090
        /*0958*/ 	.short	0x010a
        /*095a*/ 	.byte	0xff
	.zero		1


	//   ....[133]....
        /*095c*/ 	.word	0x00009350
        /*0960*/ 	.word	0x00000000
        /*0964*/ 	.word	0x00000040
        /*0968*/ 	.short	0x010a
        /*096a*/ 	.byte	0xff
	.zero		1


	//   ....[134]....
        /*096c*/ 	.word	0x000093a0
        /*0970*/ 	.word	0x0000001a
        /*0974*/ 	.word	0x000000b0
        /*0978*/ 	.short	0x010a
        /*097a*/ 	.byte	0xff
	.zero		1


	//   ....[135]....
        /*097c*/ 	.word	0x000093f0
        /*0980*/ 	.word	0x00000002
        /*0984*/ 	.word	0x00000040
        /*0988*/ 	.short	0x010a
        /*098a*/ 	.byte	0xff
	.zero		1


	//   ....[136]....
        /*098c*/ 	.word	0x00009440
        /*0990*/ 	.word	0x00000002
        /*0994*/ 	.word	0x00000040
        /*0998*/ 	.short	0x010a
        /*099a*/ 	.byte	0xff
	.zero		1


	//   ....[137]....
        /*099c*/ 	.word	0x00009490
        /*09a0*/ 	.word	0x00000003
        /*09a4*/ 	.word	0x00000040
        /*09a8*/ 	.short	0x010a
        /*09aa*/ 	.byte	0xff
	.zero		1


	//----- nvinfo : EIATTR_NUM_MBARRIERS
	.align		4
.L_47:
        /*09ac*/ 	.byte	0x03, 0x38
        /*09ae*/ 	.short	0x0022


	//----- nvinfo : EIATTR_EXIT_INSTR_OFFSETS
	.align		4
        /*09b0*/ 	.byte	0x04, 0x1c
        /*09b2*/ 	.short	(.L_49 - .L_48)


	//   ....[0]....
.L_48:
        /*09b4*/ 	.word	0x00002a90


	//   ....[1]....
        /*09b8*/ 	.word	0x00002f80


	//   ....[2]....
        /*09bc*/ 	.word	0x00002fe0


	//   ....[3]....
        /*09c0*/ 	.word	0x00004110


	//   ....[4]....
        /*09c4*/ 	.word	0x00005320


	//   ....[5]....
        /*09c8*/ 	.word	0x00005360


	//   ....[6]....
        /*09cc*/ 	.word	0x00008800


	//   ....[7]....
        /*09d0*/ 	.word	0x00008880


	//   ....[8]....
        /*09d4*/ 	.word	0x000088b0


	//   ....[9]....
        /*09d8*/ 	.word	0x00008920


	//----- nvinfo : EIATTR_MAX_THREADS
	.align		4
.L_49:
        /*09dc*/ 	.byte	0x04, 0x05
        /*09de*/ 	.short	(.L_51 - .L_50)
.L_50:
        /*09e0*/ 	.word	0x00000100
        /*09e4*/ 	.word	0x00000001
        /*09e8*/ 	.word	0x00000001


	//----- nvinfo : EIATTR_CRS_STACK_SIZE
	.align		4
.L_51:
        /*09ec*/ 	.byte	0x04, 0x1e
        /*09ee*/ 	.short	(.L_53 - .L_52)
.L_52:
        /*09f0*/ 	.word	0x00000000


	//----- nvinfo : EIATTR_CBANK_PARAM_SIZE
	.align		4
.L_53:
        /*09f4*/ 	.byte	0x03, 0x19
        /*09f6*/ 	.short	0x0800


	//----- nvinfo : EIATTR_PARAM_CBANK
	.align		4
        /*09f8*/ 	.byte	0x04, 0x0a
        /*09fa*/ 	.short	(.L_55 - .L_54)
	.align		4
.L_54:
        /*09fc*/ 	.word	index@(.nv.constant0._ZN7cutlass13device_kernelINS_4gemm6kernel13GemmUniversalIN4cute5tupleIJiiiiEEENS1_10collective13CollectiveMmaINS1_35MainloopSm100TmaUmmaWarpSpecializedILi4ELi2ELi4ENS5_IJNS4_1CILi2EEENSA_ILi1EEESC_EEEEENS5_IJNSA_ILi64EEENSA_ILi128EEESG_EEENS_10bfloat16_tENS5_IJlSC_lEEESI_SJ_NS4_8TiledMMAINS4_8MMA_AtomIJNS4_20SM100_MMA_F16BF16_SSISI_SI_fLi64ELi128ELNS4_4UMMA5MajorE0ELSO_0ELNSN_7ScaleInE0ELSP_0EEEEEENS4_6LayoutINS5_IJSC_SC_SC_EEENS5_IJNSA_ILi0EEESU_SU_EEEEENS5_IJNS4_10UnderscoreESX_SX_EEEEENS4_13SM90_TMA_LOADENS4_14ComposedLayoutINS4_7SwizzleILi3ELi4ELi3EEENS4_18smem_ptr_flag_bitsILi16EEENSS_INS5_IJNSA_ILi8EEESF_EEENS5_IJSF_SC_EEEEEEEvNS4_8identityENS4_23SM90_TMA_LOAD_MULTICASTES1A_vS1B_EENS_8epilogue10collective18CollectiveEpilogueINS1E_23Sm100TmaWarpSpecializedILi4ELi2ELi16ELb1ELb0EEEJSH_NS5_IJNSS_ISF_SC_EENSS_INSA_ILi32EEESC_EEEEESI_SJ_SI_SJ_NS1E_6fusion15FusionCallbacksIS1I_NS1N_17LinearCombinationISI_fSI_fLNS_15FloatRoundStyleE2EEESH_S1M_JEEENS4_5SM1004TMEM4LOAD26SM100_TMEM_LOAD_16dp256b4xES10_NS11_INS12_ILi2ELi4ELi3EEES15_NSS_INS5_IJS16_S1K_EEENS5_IJS1K_SC_EEEEEEENS4_17SM75_U32x4_LDSM_NENS4_14SM90_TMA_STOREES21_NS4_17SM90_U32x4_STSM_NENS4_39AutoVectorizingCopyWithAssumedAlignmentILi128EEEEEEvvEEEEvNT_6ParamsE)
        /*0a00*/ 	.short	0x0380
        /*0a02*/ 	.short	0x0800


	//----- nvinfo : EIATTR_SW_WAR
	.align		4
.L_55:
        /*0a04*/ 	.byte	0x04, 0x36
        /*0a06*/ 	.short	(.L_57 - .L_56)
.L_56:
        /*0a08*/ 	.word	0x00000008
.L_57:


//--------------------- .nv.callgraph             --------------------------
	.section	.nv.callgraph,"",@"SHT_CUDA_CALLGRAPH"
	.align	4
	.sectionentsize	8
	.align		4
        /*0000*/ 	.word	0x00000000
	.align		4
        /*0004*/ 	.word	0xffffffff
	.align		4
        /*0008*/ 	.word	index@(_ZN7cutlass13device_kernelINS_4gemm6kernel13GemmUniversalIN4cute5tupleIJiiiiEEENS1_10collective13CollectiveMmaINS1_35MainloopSm100TmaUmmaWarpSpecializedILi4ELi2ELi4ENS5_IJNS4_1CILi2EEENSA_ILi1EEESC_EEEEENS5_IJNSA_ILi64EEENSA_ILi128EEESG_EEENS_10bfloat16_tENS5_IJlSC_lEEESI_SJ_NS4_8TiledMMAINS4_8MMA_AtomIJNS4_20SM100_MMA_F16BF16_SSISI_SI_fLi64ELi128ELNS4_4UMMA5MajorE0ELSO_0ELNSN_7ScaleInE0ELSP_0EEEEEENS4_6LayoutINS5_IJSC_SC_SC_EEENS5_IJNSA_ILi0EEESU_SU_EEEEENS5_IJNS4_10UnderscoreESX_SX_EEEEENS4_13SM90_TMA_LOADENS4_14ComposedLayoutINS4_7SwizzleILi3ELi4ELi3EEENS4_18smem_ptr_flag_bitsILi16EEENSS_INS5_IJNSA_ILi8EEESF_EEENS5_IJSF_SC_EEEEEEEvNS4_8identityENS4_23SM90_TMA_LOAD_MULTICASTES1A_vS1B_EENS_8epilogue10collective18CollectiveEpilogueINS1E_23Sm100TmaWarpSpecializedILi4ELi2ELi16ELb1ELb0EEEJSH_NS5_IJNSS_ISF_SC_EENSS_INSA_ILi32EEESC_EEEEESI_SJ_SI_SJ_NS1E_6fusion15FusionCallbacksIS1I_NS1N_17LinearCombinationISI_fSI_fLNS_15FloatRoundStyleE2EEESH_S1M_JEEENS4_5SM1004TMEM4LOAD26SM100_TMEM_LOAD_16dp256b4xES10_NS11_INS12_ILi2ELi4ELi3EEES15_NSS_INS5_IJS16_S1K_EEENS5_IJS1K_SC_EEEEEEENS4_17SM75_U32x4_LDSM_NENS4_14SM90_TMA_STOREES21_NS4_17SM90_U32x4_STSM_NENS4_39AutoVectorizingCopyWithAssumedAlignmentILi128EEEEEEvvEEEEvNT_6ParamsE)
	.align		4
        /*000c*/ 	.word	index@(__assertfail)
	.align		4
        /*0010*/ 	.word	0x00000000
	.align		4
        /*0014*/ 	.word	0xfffffffe
	.align		4
        /*0018*/ 	.word	0x00000000
	.align		4
        /*001c*/ 	.word	0xfffffffd
	.align		4
        /*0020*/ 	.word	0x00000000
	.align		4
        /*0024*/ 	.word	0xfffffffc


//--------------------- .nv.constant4             --------------------------
	.section	.nv.constant4,"a",@progbits
	.align	8
	.align		8
.nv.constant4:
        /*0000*/ 	.dword	__assertfail
	.align		8
        /*0008*/ 	.dword	__unnamed_1
	.align		8
        /*0010*/ 	.dword	__unnamed_2
	.align		8
        /*0018*/ 	.dword	_ZN39_INTERNAL_264bbab0_4_k_cu_7ff250a4_93274cuda3std3__45__cpo5beginE
	.align		8
        /*0020*/ 	.dword	_ZN39_INTERNAL_264bbab0_4_k_cu_7ff250a4_93274cuda3std3__45__cpo3endE
	.align		8
        /*0028*/ 	.dword	_ZN39_INTERNAL_264bbab0_4_k_cu_7ff250a4_93274cuda3std3__45__cpo6cbeginE
	.align		8
        /*0030*/ 	.dword	_ZN39_INTERNAL_264bbab0_4_k_cu_7ff250a4_93274cuda3std3__45__cpo4cendE
	.align		8
        /*0038*/ 	.dword	_ZN39_INTERNAL_264bbab0_4_k_cu_7ff250a4_93274cuda3std3__441_GLOBAL__N__264bbab0_4_k_cu_7ff250a4_93276ignoreE
	.align		8
        /*0040*/ 	.dword	_ZN39_INTERNAL_264bbab0_4_k_cu_7ff250a4_93274cuda3std3__419piecewise_constructE
	.align		8
        /*0048*/ 	.dword	_ZN39_INTERNAL_264bbab0_4_k_cu_7ff250a4_93274cuda3std3__48in_placeE
	.align		8
        /*0050*/ 	.dword	_ZN39_INTERNAL_264bbab0_4_k_cu_7ff250a4_93274cuda3std6ranges3__45__cpo4swapE
	.align		8
        /*0058*/ 	.dword	_ZN39_INTERNAL_264bbab0_4_k_cu_7ff250a4_93274cuda3std6ranges3__45__cpo9iter_moveE
	.align		8
        /*0060*/ 	.dword	_ZN39_INTERNAL_264bbab0_4_k_cu_7ff250a4_93274cute7productE
	.align		8
        /*0068*/ 	.dword	_ZN39_INTERNAL_264bbab0_4_k_cu_7ff250a4_93274cute1_E
	.align		8
        /*0070*/ 	.dword	$str$25
	.align		8
        /*0078*/ 	.dword	$str$26
	.align		8
        /*0080*/ 	.dword	$str$27
	.align		8
        /*0088*/ 	.dword	$str$28


//--------------------- .text._ZN7cutlass13device_kernelINS_4gemm6kernel13GemmUniversalIN4cute5tupleIJiiiiEEENS1_10collective13CollectiveMmaINS1_35MainloopSm100TmaUmmaWarpSpecializedILi4ELi2ELi4ENS5_IJNS4_1CILi2EEENSA_ILi1EEESC_EEEEENS5_IJNSA_ILi64EEENSA_ILi128EEESG_EEENS_10bfloat16_tENS5_IJlSC_lEEESI_SJ_NS4_8TiledMMAINS4_8MMA_AtomIJNS4_20SM100_MMA_F16BF16_SSISI_SI_fLi64ELi128ELNS4_4UMMA5MajorE0ELSO_0ELNSN_7ScaleInE0ELSP_0EEEEEENS4_6LayoutINS5_IJSC_SC_SC_EEENS5_IJNSA_ILi0EEESU_SU_EEEEENS5_IJNS4_10UnderscoreESX_SX_EEEEENS4_13SM90_TMA_LOADENS4_14ComposedLayoutINS4_7SwizzleILi3ELi4ELi3EEENS4_18smem_ptr_flag_bitsILi16EEENSS_INS5_IJNSA_ILi8EEESF_EEENS5_IJSF_SC_EEEEEEEvNS4_8identityENS4_23SM90_TMA_LOAD_MULTICASTES1A_vS1B_EENS_8epilogue10collective18CollectiveEpilogueINS1E_23Sm100TmaWarpSpecializedILi4ELi2ELi16ELb1ELb0EEEJSH_NS5_IJNSS_ISF_SC_EENSS_INSA_ILi32EEESC_EEEEESI_SJ_SI_SJ_NS1E_6fusion15FusionCallbacksIS1I_NS1N_17LinearCombinationISI_fSI_fLNS_15FloatRoundStyleE2EEESH_S1M_JEEENS4_5SM1004TMEM4LOAD26SM100_TMEM_LOAD_16dp256b4xES10_NS11_INS12_ILi2ELi4ELi3EEES15_NSS_INS5_IJS16_S1K_EEENS5_IJS1K_SC_EEEEEEENS4_17SM75_U32x4_LDSM_NENS4_14SM90_TMA_STOREES21_NS4_17SM90_U32x4_STSM_NENS4_39AutoVectorizingCopyWithAssumedAlignmentILi128EEEEEEvvEEEEvNT_6ParamsE --------------------------
	.section	.text._ZN7cutlass13device_kernelINS_4gemm6kernel13GemmUniversalIN4cute5tupleIJiiiiEEENS1_10collective13CollectiveMmaINS1_35MainloopSm100TmaUmmaWarpSpecializedILi4ELi2ELi4ENS5_IJNS4_1CILi2EEENSA_ILi1EEESC_EEEEENS5_IJNSA_ILi64EEENSA_ILi128EEESG_EEENS_10bfloat16_tENS5_IJlSC_lEEESI_SJ_NS4_8TiledMMAINS4_8MMA_AtomIJNS4_20SM100_MMA_F16BF16_SSISI_SI_fLi64ELi128ELNS4_4UMMA5MajorE0ELSO_0ELNSN_7ScaleInE0ELSP_0EEEEEENS4_6LayoutINS5_IJSC_SC_SC_EEENS5_IJNSA_ILi0EEESU_SU_EEEEENS5_IJNS4_10UnderscoreESX_SX_EEEEENS4_13SM90_TMA_LOADENS4_14ComposedLayoutINS4_7SwizzleILi3ELi4ELi3EEENS4_18smem_ptr_flag_bitsILi16EEENSS_INS5_IJNSA_ILi8EEESF_EEENS5_IJSF_SC_EEEEEEEvNS4_8identityENS4_23SM90_TMA_LOAD_MULTICASTES1A_vS1B_EENS_8epilogue10collective18CollectiveEpilogueINS1E_23Sm100TmaWarpSpecializedILi4ELi2ELi16ELb1ELb0EEEJSH_NS5_IJNSS_ISF_SC_EENSS_INSA_ILi32EEESC_EEEEESI_SJ_SI_SJ_NS1E_6fusion15FusionCallbacksIS1I_NS1N_17LinearCombinationISI_fSI_fLNS_15FloatRoundStyleE2EEESH_S1M_JEEENS4_5SM1004TMEM4LOAD26SM100_TMEM_LOAD_16dp256b4xES10_NS11_INS12_ILi2ELi4ELi3EEES15_NSS_INS5_IJS16_S1K_EEENS5_IJS1K_SC_EEEEEEENS4_17SM75_U32x4_LDSM_NENS4_14SM90_TMA_STOREES21_NS4_17SM90_U32x4_STSM_NENS4_39AutoVectorizingCopyWithAssumedAlignmentILi128EEEEEEvvEEEEvNT_6ParamsE,"ax",@progbits
	.align	128
.text._ZN7cutlass13device_kernelINS_4gemm6kernel13GemmUniversalIN4cute5tupleIJiiiiEEENS1_10collective13CollectiveMmaINS1_35MainloopSm100TmaUmmaWarpSpecializedILi4ELi2ELi4ENS5_IJNS4_1CILi2EEENSA_ILi1EEESC_EEEEENS5_IJNSA_ILi64EEENSA_ILi128EEESG_EEENS_10bfloat16_tENS5_IJlSC_lEEESI_SJ_NS4_8TiledMMAINS4_8MMA_AtomIJNS4_20SM100_MMA_F16BF16_SSISI_SI_fLi64ELi128ELNS4_4UMMA5MajorE0ELSO_0ELNSN_7ScaleInE0ELSP_0EEEEEENS4_6LayoutINS5_IJSC_SC_SC_EEENS5_IJNSA_ILi0EEESU_SU_EEEEENS5_IJNS4_10UnderscoreESX_SX_EEEEENS4_13SM90_TMA_LOADENS4_14ComposedLayoutINS4_7SwizzleILi3ELi4ELi3EEENS4_18smem_ptr_flag_bitsILi16EEENSS_INS5_IJNSA_ILi8EEESF_EEENS5_IJSF_SC_EEEEEEEvNS4_8identityENS4_23SM90_TMA_LOAD_MULTICASTES1A_vS1B_EENS_8epilogue10collective18CollectiveEpilogueINS1E_23Sm100TmaWarpSpecializedILi4ELi2ELi16ELb1ELb0EEEJSH_NS5_IJNSS_ISF_SC_EENSS_INSA_ILi32EEESC_EEEEESI_SJ_SI_SJ_NS1E_6fusion15FusionCallbacksIS1I_NS1N_17LinearCombinationISI_fSI_fLNS_15FloatRoundStyleE2EEESH_S1M_JEEENS4_5SM1004TMEM4LOAD26SM100_TMEM_LOAD_16dp256b4xES10_NS11_INS12_ILi2ELi4ELi3EEES15_NSS_INS5_IJS16_S1K_EEENS5_IJS1K_SC_EEEEEEENS4_17SM75_U32x4_LDSM_NENS4_14SM90_TMA_STOREES21_NS4_17SM90_U32x4_STSM_NENS4_39AutoVectorizingCopyWithAssumedAlignmentILi128EEEEEEvvEEEEvNT_6ParamsE:
        .type           _ZN7cutlass13device_kernelINS_4gemm6kernel13GemmUniversalIN4cute5tupleIJiiiiEEENS1_10collective13CollectiveMmaINS1_35MainloopSm100TmaUmmaWarpSpecializedILi4ELi2ELi4ENS5_IJNS4_1CILi2EEENSA_ILi1EEESC_EEEEENS5_IJNSA_ILi64EEENSA_ILi128EEESG_EEENS_10bfloat16_tENS5_IJlSC_lEEESI_SJ_NS4_8TiledMMAINS4_8MMA_AtomIJNS4_20SM100_MMA_F16BF16_SSISI_SI_fLi64ELi128ELNS4_4UMMA5MajorE0ELSO_0ELNSN_7ScaleInE0ELSP_0EEEEEENS4_6LayoutINS5_IJSC_SC_SC_EEENS5_IJNSA_ILi0EEESU_SU_EEEEENS5_IJNS4_10UnderscoreESX_SX_EEEEENS4_13SM90_TMA_LOADENS4_14ComposedLayoutINS4_7SwizzleILi3ELi4ELi3EEENS4_18smem_ptr_flag_bitsILi16EEENSS_INS5_IJNSA_ILi8EEESF_EEENS5_IJSF_SC_EEEEEEEvNS4_8identityENS4_23SM90_TMA_LOAD_MULTICASTES1A_vS1B_EENS_8epilogue10collective18CollectiveEpilogueINS1E_23Sm100TmaWarpSpecializedILi4ELi2ELi16ELb1ELb0EEEJSH_NS5_IJNSS_ISF_SC_EENSS_INSA_ILi32EEESC_EEEEESI_SJ_SI_SJ_NS1E_6fusion15FusionCallbacksIS1I_NS1N_17LinearCombinationISI_fSI_fLNS_15FloatRoundStyleE2EEESH_S1M_JEEENS4_5SM1004TMEM4LOAD26SM100_TMEM_LOAD_16dp256b4xES10_NS11_INS12_ILi2ELi4ELi3EEES15_NSS_INS5_IJS16_S1K_EEENS5_IJS1K_SC_EEEEEEENS4_17SM75_U32x4_LDSM_NENS4_14SM90_TMA_STOREES21_NS4_17SM90_U32x4_STSM_NENS4_39AutoVectorizingCopyWithAssumedAlignmentILi128EEEEEEvvEEEEvNT_6ParamsE,@function
        .size           _ZN7cutlass13device_kernelINS_4gemm6kernel13GemmUniversalIN4cute5tupleIJiiiiEEENS1_10collective13CollectiveMmaINS1_35MainloopSm100TmaUmmaWarpSpecializedILi4ELi2ELi4ENS5_IJNS4_1CILi2EEENSA_ILi1EEESC_EEEEENS5_IJNSA_ILi64EEENSA_ILi128EEESG_EEENS_10bfloat16_tENS5_IJlSC_lEEESI_SJ_NS4_8TiledMMAINS4_8MMA_AtomIJNS4_20SM100_MMA_F16BF16_SSISI_SI_fLi64ELi128ELNS4_4UMMA5MajorE0ELSO_0ELNSN_7ScaleInE0ELSP_0EEEEEENS4_6LayoutINS5_IJSC_SC_SC_EEENS5_IJNSA_ILi0EEESU_SU_EEEEENS5_IJNS4_10UnderscoreESX_SX_EEEEENS4_13SM90_TMA_LOADENS4_14ComposedLayoutINS4_7SwizzleILi3ELi4ELi3EEENS4_18smem_ptr_flag_bitsILi16EEENSS_INS5_IJNSA_ILi8EEESF_EEENS5_IJSF_SC_EEEEEEEvNS4_8identityENS4_23SM90_TMA_LOAD_MULTICASTES1A_vS1B_EENS_8epilogue10collective18CollectiveEpilogueINS1E_23Sm100TmaWarpSpecializedILi4ELi2ELi16ELb1ELb0EEEJSH_NS5_IJNSS_ISF_SC_EENSS_INSA_ILi32EEESC_EEEEESI_SJ_SI_SJ_NS1E_6fusion15FusionCallbacksIS1I_NS1N_17LinearCombinationISI_fSI_fLNS_15FloatRoundStyleE2EEESH_S1M_JEEENS4_5SM1004TMEM4LOAD26SM100_TMEM_LOAD_16dp256b4xES10_NS11_INS12_ILi2ELi4ELi3EEES15_NSS_INS5_IJS16_S1K_EEENS5_IJS1K_SC_EEEEEEENS4_17SM75_U32x4_LDSM_NENS4_14SM90_TMA_STOREES21_NS4_17SM90_U32x4_STSM_NENS4_39AutoVectorizingCopyWithAssumedAlignmentILi128EEEEEEvvEEEEvNT_6ParamsE,(.L_x_183 - _ZN7cutlass13device_kernelINS_4gemm6kernel13GemmUniversalIN4cute5tupleIJiiiiEEENS1_10collective13CollectiveMmaINS1_35MainloopSm100TmaUmmaWarpSpecializedILi4ELi2ELi4ENS5_IJNS4_1CILi2EEENSA_ILi1EEESC_EEEEENS5_IJNSA_ILi64EEENSA_ILi128EEESG_EEENS_10bfloat16_tENS5_IJlSC_lEEESI_SJ_NS4_8TiledMMAINS4_8MMA_AtomIJNS4_20SM100_MMA_F16BF16_SSISI_SI_fLi64ELi128ELNS4_4UMMA5MajorE0ELSO_0ELNSN_7ScaleInE0ELSP_0EEEEEENS4_6LayoutINS5_IJSC_SC_SC_EEENS5_IJNSA_ILi0EEESU_SU_EEEEENS5_IJNS4_10UnderscoreESX_SX_EEEEENS4_13SM90_TMA_LOADENS4_14ComposedLayoutINS4_7SwizzleILi3ELi4ELi3EEENS4_18smem_ptr_flag_bitsILi16EEENSS_INS5_IJNSA_ILi8EEESF_EEENS5_IJSF_SC_EEEEEEEvNS4_8identityENS4_23SM90_TMA_LOAD_MULTICASTES1A_vS1B_EENS_8epilogue10collective18CollectiveEpilogueINS1E_23Sm100TmaWarpSpecializedILi4ELi2ELi16ELb1ELb0EEEJSH_NS5_IJNSS_ISF_SC_EENSS_INSA_ILi32EEESC_EEEEESI_SJ_SI_SJ_NS1E_6fusion15FusionCallbacksIS1I_NS1N_17LinearCombinationISI_fSI_fLNS_15FloatRoundStyleE2EEESH_S1M_JEEENS4_5SM1004TMEM4LOAD26SM100_TMEM_LOAD_16dp256b4xES10_NS11_INS12_ILi2ELi4ELi3EEES15_NSS_INS5_IJS16_S1K_EEENS5_IJS1K_SC_EEEEEEENS4_17SM75_U32x4_LDSM_NENS4_14SM90_TMA_STOREES21_NS4_17SM90_U32x4_STSM_NENS4_39AutoVectorizingCopyWithAssumedAlignmentILi128EEEEEEvvEEEEvNT_6ParamsE)
        .other          _ZN7cutlass13device_kernelINS_4gemm6kernel13GemmUniversalIN4cute5tupleIJiiiiEEENS1_10collective13CollectiveMmaINS1_35MainloopSm100TmaUmmaWarpSpecializedILi4ELi2ELi4ENS5_IJNS4_1CILi2EEENSA_ILi1EEESC_EEEEENS5_IJNSA_ILi64EEENSA_ILi128EEESG_EEENS_10bfloat16_tENS5_IJlSC_lEEESI_SJ_NS4_8TiledMMAINS4_8MMA_AtomIJNS4_20SM100_MMA_F16BF16_SSISI_SI_fLi64ELi128ELNS4_4UMMA5MajorE0ELSO_0ELNSN_7ScaleInE0ELSP_0EEEEEENS4_6LayoutINS5_IJSC_SC_SC_EEENS5_IJNSA_ILi0EEESU_SU_EEEEENS5_IJNS4_10UnderscoreESX_SX_EEEEENS4_13SM90_TMA_LOADENS4_14ComposedLayoutINS4_7SwizzleILi3ELi4ELi3EEENS4_18smem_ptr_flag_bitsILi16EEENSS_INS5_IJNSA_ILi8EEESF_EEENS5_IJSF_SC_EEEEEEEvNS4_8identityENS4_23SM90_TMA_LOAD_MULTICASTES1A_vS1B_EENS_8epilogue10collective18CollectiveEpilogueINS1E_23Sm100TmaWarpSpecializedILi4ELi2ELi16ELb1ELb0EEEJSH_NS5_IJNSS_ISF_SC_EENSS_INSA_ILi32EEESC_EEEEESI_SJ_SI_SJ_NS1E_6fusion15FusionCallbacksIS1I_NS1N_17LinearCombinationISI_fSI_fLNS_15FloatRoundStyleE2EEESH_S1M_JEEENS4_5SM1004TMEM4LOAD26SM100_TMEM_LOAD_16dp256b4xES10_NS11_INS12_ILi2ELi4ELi3EEES15_NSS_INS5_IJS16_S1K_EEENS5_IJS1K_SC_EEEEEEENS4_17SM75_U32x4_LDSM_NENS4_14SM90_TMA_STOREES21_NS4_17SM90_U32x4_STSM_NENS4_39AutoVectorizingCopyWithAssumedAlignmentILi128EEEEEEvvEEEEvNT_6ParamsE,@"STO_CUDA_ENTRY STV_DEFAULT"
_ZN7cutlass13device_kernelINS_4gemm6kernel13GemmUniversalIN4cute5tupleIJiiiiEEENS1_10collective13CollectiveMmaINS1_35MainloopSm100TmaUmmaWarpSpecializedILi4ELi2ELi4ENS5_IJNS4_1CILi2EEENSA_ILi1EEESC_EEEEENS5_IJNSA_ILi64EEENSA_ILi128EEESG_EEENS_10bfloat16_tENS5_IJlSC_lEEESI_SJ_NS4_8TiledMMAINS4_8MMA_AtomIJNS4_20SM100_MMA_F16BF16_SSISI_SI_fLi64ELi128ELNS4_4UMMA5MajorE0ELSO_0ELNSN_7ScaleInE0ELSP_0EEEEEENS4_6LayoutINS5_IJSC_SC_SC_EEENS5_IJNSA_ILi0EEESU_SU_EEEEENS5_IJNS4_10UnderscoreESX_SX_EEEEENS4_13SM90_TMA_LOADENS4_14ComposedLayoutINS4_7SwizzleILi3ELi4ELi3EEENS4_18smem_ptr_flag_bitsILi16EEENSS_INS5_IJNSA_ILi8EEESF_EEENS5_IJSF_SC_EEEEEEEvNS4_8identityENS4_23SM90_TMA_LOAD_MULTICASTES1A_vS1B_EENS_8epilogue10collective18CollectiveEpilogueINS1E_23Sm100TmaWarpSpecializedILi4ELi2ELi16ELb1ELb0EEEJSH_NS5_IJNSS_ISF_SC_EENSS_INSA_ILi32EEESC_EEEEESI_SJ_SI_SJ_NS1E_6fusion15FusionCallbacksIS1I_NS1N_17LinearCombinationISI_fSI_fLNS_15FloatRoundStyleE2EEESH_S1M_JEEENS4_5SM1004TMEM4LOAD26SM100_TMEM_LOAD_16dp256b4xES10_NS11_INS12_ILi2ELi4ELi3EEES15_NSS_INS5_IJS16_S1K_EEENS5_IJS1K_SC_EEEEEEENS4_17SM75_U32x4_LDSM_NENS4_14SM90_TMA_STOREES21_NS4_17SM90_U32x4_STSM_NENS4_39AutoVectorizingCopyWithAssumedAlignmentILi128EEEEEEvvEEEEvNT_6ParamsE:
[----:B------:R-:W1:Y:S01]  /*0000*/  LDC R1, c[0x0][0x37c] ;  /* 0x0000df00ff017b82 */ /* 0x000e620000000800 */
[----:B------:R-:W2:Y:S01]  /*0010*/  S2R R56, SR_TID.X ;  /* 0x0000000000387919 */ /* 0x000ea20000002100 */
[----:B------:R-:W3:Y:S01]  /*0020*/  LDCU.64 UR8, c[0x0][0x890] ;  /* 0x00011200ff0877ac */ /* 0x000ee20008000a00 */
[----:B------:R-:W-:Y:S02]  /*0030*/  PRMT R45, RZ, 0x7610, R45 ;  /* 0x00007610ff2d7816 */ /* 0x000fe4000000002d */
[----:B------:R-:W-:Y:S01]  /*0040*/  ELECT P3, URZ, PT ;  /* 0x0000000000ff782f */ /* 0x000fe20003860000 */
[----:B---3--:R-:W-:-:S04]  /*0050*/  UISETP.NE.U32.AND UP0, UPT, UR8, URZ, UPT ;  /* 0x000000ff0800728c */ /* 0x008fc8000bf05070 */
[----:B------:R-:W-:Y:S01]  /*0060*/  UISETP.NE.AND.EX UP0, UPT, UR9, URZ, UPT, UP0 ;  /* 0x000000ff0900728c */ /* 0x000fe2000bf05300 */
[----:B--2---:R-:W-:-:S05]  /*0070*/  SHF.R.U32.HI R46, RZ, 0x5, R56 ;  /* 0x00000005ff2e7819 */ /* 0x004fca0000011638 */
[----:B------:R-:W2:Y:S02]  /*0080*/  SHFL.IDX PT, R0, R46, RZ, 0x1f ;  /* 0x00001fff2e007589 */ /* 0x000ea400000e0000 */
[----:B--2---:R-:W-:Y:S01]  /*0090*/  R2UR UR18, R0 ;  /* 0x00000000001272ca */ /* 0x004fe200000e0000 */
[----:B-1----:R-:W-:-:S14]  /*00a0*/  BRA.U UP0, `(.L_x_0) ;  /* 0x0000000100307547 */ /* 0x002fdc000b800000 */
[----:B------:R-:W1:Y:S02]  /*00b0*/  LDCU.64 UR4, c[0x0][0x888] ;  /* 0x00011100ff0477ac */ /* 0x000e640008000a00 */
[----:B-1----:R-:W-:-:S04]  /*00c0*/  UISETP.NE.U32.AND UP0, UPT, UR4, URZ, UPT ;  /* 0x000000ff0400728c */ /* 0x002fc8000bf05070 */
[----:B------:R-:W-:-:S09]  /*00d0*/  UISETP.NE.AND.EX UP0, UPT, UR5, URZ, UPT, UP0 ;  /* 0x000000ff0500728c */ /* 0x000fd2000bf05300 */
[----:B------:R-:W-:Y:S05]  /*00e0*/  BRA.U !UP0, `(.L_x_1) ;  /* 0x0000000108147547 */ /* 0x000fea000b800000 */
[----:B------:R-:W1:Y:S01]  /*00f0*/  LDC.64 R2, c[0x0][0x888] ;  /* 0x00022200ff027b82 */ /* 0x000e620000000a00 */
[----:B------:R-:W1:Y:S02]  /*0100*/  LDCU.64 UR4, c[0x0][0x358] ;  /* 0x00006b00ff0477ac */ /* 0x000e640008000a00 */
[----:B-1----:R1:W5:Y:S01]  /*0110*/  LDG.E R27, desc[UR4][R2.64] ;  /* 0x00000004021b7981 */ /* 0x002362000c1e1900 */
[----:B------:R-:W-:Y:S01]  /*0120*/  HFMA2 R45, -RZ, RZ, 0, 5.9604644775390625e-08 ;  /* 0x00000001ff2d7431 */ /* 0x000fe200000001ff */
[----:B------:R-:W-:Y:S05]  /*0130*/  BRA `(.L_x_0) ;  /* 0x00000000000c7947 */ /* 0x000fea0003800000 */
.L_x_1:
[----:B------:R-:W1:Y:S01]  /*0140*/  LDCU UR4, c[0x0][0x880] ;  /* 0x00011000ff0477ac */ /* 0x000e620008000800 */
[----:B------:R-:W-:Y:S01]  /*0150*/  HFMA2 R45, -RZ, RZ, 0, 5.9604644775390625e-08 ;  /* 0x00000001ff2d7431 */ /* 0x000fe200000001ff */
[----:B-1----:R-:W-:-:S07]  /*0160*/  MOV R27, UR4 ;  /* 0x00000004001b7c02 */ /* 0x002fce0008000f00 */
.L_x_0:
[----:B------:R-:W2:Y:S02]  /*0170*/  LDCU.64 UR4, c[0x0][0x8b0] ;  /* 0x00011600ff0477ac */ /* 0x000ea40008000a00 */
[----:B--2---:R-:W-:-:S04]  /*0180*/  UISETP.NE.U32.AND UP0, UPT, UR4, URZ, UPT ;  /* 0x000000ff0400728c */ /* 0x004fc8000bf05070 */
[----:B------:R-:W-:-:S09]  /*0190*/  UISETP.NE.AND.EX UP0, UPT, UR5, URZ, UPT, UP0 ;  /* 0x000000ff0500728c */ /* 0x000fd2000bf05300 */
[----:B------:R-:W-:Y:S05]  /*01a0*/  BRA.U UP0, `(.L_x_2) ;  /* 0x0000000100287547 */ /* 0x000fea000b800000 */
[----:B------:R-:W2:Y:S02]  /*01b0*/  LDCU.64 UR4, c[0x0][0x8a8] ;  /* 0x00011500ff0477ac */ /* 0x000ea40008000a00 */
[----:B--2---:R-:W-:-:S04]  /*01c0*/  UISETP.NE.U32.AND UP0, UPT, UR4, URZ, UPT ;  /* 0x000000ff0400728c */ /* 0x004fc8000bf05070 */
[----:B------:R-:W-:-:S09]  /*01d0*/  UISETP.NE.AND.EX UP0, UPT, UR5, URZ, UPT, UP0 ;  /* 0x000000ff0500728c */ /* 0x000fd2000bf05300 */
[----:B------:R-:W-:Y:S05]  /*01e0*/  BRA.U !UP0, `(.L_x_3) ;  /* 0x0000000108107547 */ /* 0x000fea000b800000 */
[----:B------:R-:W2:Y:S01]  /*01f0*/  LDC.64 R24, c[0x0][0x8a8] ;  /* 0x00022a00ff187b82 */ /* 0x000ea20000000a00 */
[----:B------:R-:W2:Y:S02]  /*0200*/  LDCU.64 UR4, c[0x0][0x358] ;  /* 0x00006b00ff0477ac */ /* 0x000ea40008000a00 */
[----:B--2---:R2:W5:Y:S01]  /*0210*/  LDG.E R24, desc[UR4][R24.64] ;  /* 0x0000000418187981 */ /* 0x004562000c1e1900 */
[----:B------:R-:W-:Y:S05]  /*0220*/  BRA `(.L_x_2) ;  /* 0x0000000000087947 */ /* 0x000fea0003800000 */
.L_x_3:
[----:B------:R-:W2:Y:S02]  /*0230*/  LDCU UR4, c[0x0][0x8a0] ;  /* 0x00011400ff0477ac */ /* 0x000ea40008000800 */
[----:B--2---:R-:W-:Y:S02]  /*0240*/  MOV R24, UR4 ;  /* 0x0000000400187c02 */ /* 0x004fe40008000f00 */
.L_x_2:
[----:B------:R-:W-:Y:S01]  /*0250*/  IMAD.U32 R0, RZ, RZ, UR18 ;  /* 0x00000012ff007e24 */ /* 0x000fe2000f8e00ff */
[----:B------:R-:W-:Y:S04]  /*0260*/  BSSY.RECONVERGENT B0, `(.L_x_4) ;  /* 0x000000c000007945 */ /* 0x000fe80003800200 */
[C---:B------:R-:W-:Y:S02]  /*0270*/  ISETP.NE.OR P1, PT, R0.reuse, 0x1, !P3 ;  /* 0x000000010000780c */ /* 0x040fe40005f25670 */
[----:B------:R-:W-:-:S11]  /*0280*/  ISETP.NE.OR P0, PT, R0, 0x3, !P3 ;  /* 0x000000030000780c */ /* 0x000fd60005f05670 */
[----:B------:R-:W-:Y:S05]  /*0290*/  @P1 BRA `(.L_x_5) ;  /* 0x0000000000201947 */ /* 0x000fea0003800000 */
[----:B------:R-:W3:Y:S02]  /*02a0*/  LDCU.64 UR4, c[0x0][0x348] ;  /* 0x00006900ff0477ac */ /* 0x000ee40008000a00 */
[----:B---3--:R-:W-:Y:S02]  /*02b0*/  UIADD3 UR6, UP1, UPT, UR4, 0x80, URZ ;  /* 0x0000008004067890 */ /* 0x008fe4000ff3e0ff */
[----:B------:R-:W-:Y:S02]  /*02c0*/  UIADD3 UR4, UP0, UPT, UR4, 0x180, URZ ;  /* 0x0000018004047890 */ /* 0x000fe4000ff1e0ff */
[----:B------:R-:W-:Y:S02]  /*02d0*/  UIADD3.X UR7, UPT, UPT, URZ, UR5, URZ, UP1, !UPT ;  /* 0x00000005ff077290 */ /* 0x000fe40008ffe4ff */
[----:B------:R-:W-:-:S07]  /*02e0*/  UIADD3.X UR5, UPT, UPT, URZ, UR5, URZ, UP0, !UPT ;  /* 0x00000005ff057290 */ /* 0x000fce00087fe4ff */
[----:B------:R3:W-:Y:S02]  /*02f0*/  UTMACCTL.PF [UR6] ;  /* 0x00000000060079b9 */ /* 0x0007e40008040000 */
[----:B------:R3:W-:Y:S02]  /*0300*/  UTMACCTL.PF [UR4] ;  /* 0x00000000040079b9 */ /* 0x0007e40008040000 */
[----:B---3--:R-:W-:Y:S01]  /*0310*/  NOP ;  /* 0x0000000000007918 */ /* 0x008fe20000000000 */
.L_x_5:
[----:B------:R-:W-:Y:S05]  /*0320*/  BSYNC.RECONVERGENT B0 ;  /* 0x0000000000007941 */ /* 0x000fea0003800200 */
.L_x_4:
[----:B------:R-:W-:Y:S04]  /*0330*/  BSSY.RECONVERGENT B0, `(.L_x_6) ;  /* 0x000000a000007945 */ /* 0x000fe80003800200 */
        /* <DEDUP_REMOVED lines=9> */
.L_x_7:
[----:B------:R-:W-:Y:S05]  /*03d0*/  BSYNC.RECONVERGENT B0 ;  /* 0x0000000000007941 */ /* 0x000fea0003800200 */
.L_x_6:
[----:B------:R-:W3:Y:S01]  /*03e0*/  LDCU.64 UR4, c[0x0][0x888] ;  /* 0x00011100ff0477ac */ /* 0x000ee20008000a00 */
[----:B------:R-:W-:Y:S02]  /*03f0*/  UISETP.EQ.U32.AND UP2, UPT, UR8, URZ, UPT ;  /* 0x000000ff0800728c */ /* 0x000fe4000bf42070 */
[----:B------:R-:W-:Y:S02]  /*0400*/  UPLOP3.LUT UP3, UPT, UPT, UPT, UPT, 0x80, 0x8 ;  /* 0x000000000008789c */ /* 0x000fe40003f6f070 */
[----:B---3--:R-:W-:-:S04]  /*0410*/  UISETP.NE.U32.AND UP0, UPT, UR4, URZ, UPT ;  /* 0x000000ff0400728c */ /* 0x008fc8000bf05070 */
[----:B------:R-:W-:-:S04]  /*0420*/  UISETP.NE.AND.EX UP1, UPT, UR5, URZ, UPT, UP0 ;  /* 0x000000ff0500728c */ /* 0x000fc8000bf25300 */
[----:B------:R-:W-:-:S04]  /*0430*/  UISETP.EQ.OR.EX UP4, UPT, UR9, URZ, !UP1, UP2 ;  /* 0x000000ff0900728c */ /* 0x000fc8000cf82720 */
[----:B------:R-:W-:-:S06]  /*0440*/  UP2UR UR4, UPR, URZ, 0x10 ;  /* 0x00000010ff047883 */ /* 0x000fcc0008000000 */
[----:B------:R-:W-:Y:S01]  /*0450*/  MOV R48, UR4 ;  /* 0x0000000400307c02 */ /* 0x000fe20008000f00 */
[----:B------:R-:W-:Y:S06]  /*0460*/  BRA.U !UP4, `(.L_x_8) ;  /* 0x000000010c207547 */ /* 0x000fec000b800000 */
[----:B------:R-:W-:Y:S01]  /*0470*/  UISETP.NE.U32.AND UP2, UPT, UR8, URZ, UPT ;  /* 0x000000ff0800728c */ /* 0x000fe2000bf45070 */
[----:B-----5:R-:W-:Y:S01]  /*0480*/  FSETP.NEU.AND P0, PT, R27, RZ, PT ;  /* 0x000000ff1b00720b */ /* 0x020fe20003f0d000 */
[----:B------:R-:W-:Y:S02]  /*0490*/  USEL UR4, URZ, 0xffffffff, UP1 ;  /* 0xffffffffff047887 */ /* 0x000fe40008800000 */
[----:B------:R-:W-:-:S10]  /*04a0*/  UISETP.NE.AND.EX UP2, UPT, UR9, URZ, UPT, UP2 ;  /* 0x000000ff0900728c */ /* 0x000fd4000bf45320 */
[----:B------:R-:W-:Y:S01]  /*04b0*/  VOTEU.ANY UP0, P0 ;  /* 0x0000000000ff7886 */ /* 0x000fe20000000100 */
[----:B------:R-:W-:-:S04]  /*04c0*/  @!UP2 USEL UR4, URZ, 0xffffffff, UP0 ;  /* 0xffffffffff04a887 */ /* 0x000fc80008000000 */
[----:B------:R-:W-:-:S04]  /*04d0*/  ULOP3.LUT UR4, UR4, 0x1, URZ, 0xc0, !UPT ;  /* 0x0000000104047892 */ /* 0x000fc8000f8ec0ff */
[----:B------:R-:W-:-:S11]  /*04e0*/  UISETP.NE.U32.AND UP3, UPT, UR4, 0x1, UPT ;  /* 0x000000010400788c */ /* 0x000fd6000bf65070 */
.L_x_8:
[----:B-1----:R-:W1:Y:S01]  /*04f0*/  SHFL.IDX PT, R2, R46, RZ, 0x1f ;  /* 0x00001fff2e027589 */ /* 0x002e6200000e0000 */
[----:B------:R-:W-:Y:S01]  /*0500*/  UISETP.NE.AND UP6, UPT, UR18, 0x2, UPT ;  /* 0x000000021200788c */ /* 0x000fe2000bfc5270 */
[----:B-1----:R-:W-:-:S13]  /*0510*/  ISETP.NE.AND P0, PT, R2, RZ, PT ;  /* 0x000000ff0200720c */ /* 0x002fda0003f05270 */
[----:B------:R-:W-:Y:S05]  /*0520*/  @P0 BRA `(.L_x_9) ;  /* 0x0000000000580947 */ /* 0x000fea0003800000 */
[----:B------:R-:W1:Y:S01]  /*0530*/  S2UR UR4, SR_CgaCtaId ;  /* 0x00000000000479c3 */ /* 0x000e620000008800 */
[----:B------:R-:W-:Y:S01]  /*0540*/  UMOV UR5, 0x400 ;  /* 0x0000040000057882 */ /* 0x000fe20000000000 */
[----:B------:R-:W-:Y:S01]  /*0550*/  UMOV UR8, 0x1 ;  /* 0x0000000100087882 */ /* 0x000fe20000000000 */
[----:B------:R-:W-:Y:S01]  /*0560*/  UMOV UR6, 0x2 ;  /* 0x0000000200067882 */ /* 0x000fe20000000000 */
[----:B------:R-:W-:-:S04]  /*0570*/  UIADD3 UR8, UPT, UPT, -UR8, 0x100000, URZ ;  /* 0x0010000008087890 */ /* 0x000fc8000fffe1ff */
[----:B------:R-:W-:Y:S02]  /*0580*/  USHF.L.U32 UR9, UR8, 0xb, URZ ;  /* 0x0000000b08097899 */ /* 0x000fe400080006ff */
[----:B------:R-:W-:Y:S02]  /*0590*/  USHF.L.U32 UR8, UR8, 0x1, URZ ;  /* 0x0000000108087899 */ /* 0x000fe400080006ff */
[----:B------:R-:W-:-:S04]  /*05a0*/  UIADD3 UR6, UPT, UPT, -UR6, 0x100000, URZ ;  /* 0x0010000006067890 */ /* 0x000fc8000fffe1ff */
[----:B------:R-:W-:Y:S02]  /*05b0*/  USHF.L.U32 UR7, UR6, 0xb, URZ ;  /* 0x0000000b06077899 */ /* 0x000fe400080006ff */
[----:B------:R-:W-:Y:S01]  /*05c0*/  USHF.L.U32 UR6, UR6, 0x1, URZ ;  /* 0x0000000106067899 */ /* 0x000fe200080006ff */
[----:B------:R-:W-:Y:S01]  /*05d0*/  ELECT P0, URZ, PT ;  /* 0x0000000000ff782f */ /* 0x000fe20003800000 */
[----:B-1----:R-:W-:Y:S01]  /*05e0*/  ULEA UR4, UR4, UR5, 0x18 ;  /* 0x0000000504047291 */ /* 0x002fe2000f8ec0ff */
[----:B------:R-:W1:Y:S11]  /*05f0*/  FENCE.VIEW.ASYNC.S ;  /* 0x00000000000073c6 */ /* 0x000e760000000000 */
[----:B-1----:R1:W3:Y:S01]  /*0600*/  SYNCS.EXCH.64 URZ, [UR4], UR8 ;  /* 0x0000000804ff75b2 */ /* 0x0022e20008000100 */
[----:B------:R1:W4:Y:S01]  /*0610*/  SYNCS.EXCH.64 URZ, [UR4+0x20], UR6 ;  /* 0x0000200604ff75b2 */ /* 0x0003220008000100 */
[----:B------:R1:W1:Y:S01]  /*0620*/  SYNCS.EXCH.64 URZ, [UR4+0x8], UR8 ;  /* 0x0000080804ff75b2 */ /* 0x0002620008000100 */
[----:B------:R1:W1:Y:S01]  /*0630*/  SYNCS.EXCH.64 URZ, [UR4+0x28], UR6 ;  /* 0x0000280604ff75b2 */ /* 0x0002620008000100 */
[----:B------:R1:W1:Y:S01]  /*0640*/  SYNCS.EXCH.64 URZ, [UR4+0x10], UR8 ;  /* 0x0000100804ff75b2 */ /* 0x0002620008000100 */
[----:B------:R1:W1:Y:S01]  /*0650*/  SYNCS.EXCH.64 URZ, [UR4+0x30], UR6 ;  /* 0x0000300604ff75b2 */ /* 0x0002620008000100 */
[----:B------:R1:W1:Y:S01]  /*0660*/  SYNCS.EXCH.64 URZ, [UR4+0x18], UR8 ;  /* 0x0000180804ff75b2 */ /* 0x0002620008000100 */
[----:B------:R1:W1:Y:S01]  /*0670*/  SYNCS.EXCH.64 URZ, [UR4+0x38], UR6 ;  /* 0x0000380604ff75b2 */ /* 0x0002620008000100 */
[----:B------:R-:W-:Y:S01]  /*0680*/  NOP ;  /* 0x0000000000007918 */ /* 0x000fe20000000000 */
.L_x_9:
[----:B------:R-:W2:Y:S01]  /*0690*/  SHFL.IDX PT, R2, R46, RZ, 0x1f ;  /* 0x00001fff2e027589 */ /* 0x000ea200000e0000 */
[----:B------:R-:W-:Y:S01]  /*06a0*/  NOP ;  /* 0x0000000000007918 */ /* 0x000fe20000000000 */
[----:B--2---:R-:W-:-:S13]  /*06b0*/  ISETP.NE.AND P0, PT, R2, 0x1, PT ;  /* 0x000000010200780c */ /* 0x004fda0003f05270 */
[----:B------:R-:W-:Y:S05]  /*06c0*/  @P0 BRA `(.L_x_10) ;  /* 0x0000000000580947 */ /* 0x000fea0003800000 */
[----:B-1----:R-:W1:Y:S01]  /*06d0*/  S2UR UR4, SR_CgaCtaId ;  /* 0x00000000000479c3 */ /* 0x002e620000008800 */
        /* <DEDUP_REMOVED lines=12> */
[----:B-1----:R2:W1:Y:S01]  /*07a0*/  SYNCS.EXCH.64 URZ, [UR4+0x40], UR8 ;  /* 0x0000400804ff75b2 */ /* 0x0024620008000100 */
[----:B------:R2:W1:Y:S01]  /*07b0*/  SYNCS.EXCH.64 URZ, [UR4+0x60], UR6 ;  /* 0x0000600604ff75b2 */ /* 0x0004620008000100 */
[----:B------:R2:W1:Y:S01]  /*07c0*/  SYNCS.EXCH.64 URZ, [UR4+0x48], UR8 ;  /* 0x0000480804ff75b2 */ /* 0x0004620008000100 */
[----:B------:R2:W1:Y:S01]  /*07d0*/  SYNCS.EXCH.64 URZ, [UR4+0x68], UR6 ;  /* 0x0000680604ff75b2 */ /* 0x0004620008000100 */
[----:B------:R2:W1:Y:S01]  /*07e0*/  SYNCS.EXCH.64 URZ, [UR4+0x50], UR8 ;  /* 0x0000500804ff75b2 */ /* 0x0004620008000100 */
[----:B------:R2:W1:Y:S01]  /*07f0*/  SYNCS.EXCH.64 URZ, [UR4+0x70], UR6 ;  /* 0x0000700604ff75b2 */ /* 0x0004620008000100 */
[----:B------:R2:W1:Y:S01]  /*0800*/  SYNCS.EXCH.64 URZ, [UR4+0x58], UR8 ;  /* 0x0000580804ff75b2 */ /* 0x0004620008000100 */
[----:B------:R2:W1:Y:S02]  /*0810*/  SYNCS.EXCH.64 URZ, [UR4+0x78], UR6 ;  /* 0x0000780604ff75b2 */ /* 0x0004640008000100 */
[----:B--2---:R-:W-:Y:S01]  /*0820*/  NOP ;  /* 0x0000000000007918 */ /* 0x004fe20000000000 */
.L_x_10:
[----:B------:R-:W2:Y:S01]  /*0830*/  SHFL.IDX PT, R2, R46, RZ, 0x1f ;  /* 0x00001fff2e027589 */ /* 0x000ea200000e0000 */
[----:B------:R-:W-:Y:S01]  /*0840*/  NOP ;  /* 0x0000000000007918 */ /* 0x000fe20000000000 */
[----:B--2---:R-:W-:-:S13]  /*0850*/  ISETP.NE.AND P0, PT, R2, 0x3, PT ;  /* 0x000000030200780c */ /* 0x004fda0003f05270 */
[----:B------:R-:W-:Y:S05]  /*0860*/  @P0 BRA `(.L_x_11) ;  /* 0x0000000000300947 */ /* 0x000fea0003800000 */
[----:B-1----:R-:W1:Y:S01]  /*0870*/  S2UR UR4, SR_CgaCtaId ;  /* 0x00000000000479c3 */ /* 0x002e620000008800 */
[----:B------:R-:W-:Y:S01]  /*0880*/  UMOV UR6, 0x400 ;  /* 0x0000040000067882 */ /* 0x000fe20000000000 */
[----:B------:R-:W-:Y:S01]  /*0890*/  UMOV UR5, 0x20 ;  /* 0x0000002000057882 */ /* 0x000fe20000000000 */
[----:B------:R-:W-:Y:S01]  /*08a0*/  ELECT P0, URZ, PT ;  /* 0x0000000000ff782f */ /* 0x000fe20003800000 */
[----:B-1----:R-:W-:Y:S02]  /*08b0*/  ULEA UR6, UR4, UR6, 0x18 ;  /* 0x0000000604067291 */ /* 0x002fe4000f8ec0ff */
[----:B------:R-:W-:-:S04]  /*08c0*/  UIADD3 UR4, UPT, UPT, -UR5, 0x100000, URZ ;  /* 0x0010000005047890 */ /* 0x000fc8000fffe1ff */
[----:B------:R-:W-:Y:S02]  /*08d0*/  USHF.L.U32 UR5, UR4, 0xb, URZ ;  /* 0x0000000b04057899 */ /* 0x000fe400080006ff */
[----:B------:R-:W-:Y:S01]  /*08e0*/  USHF.L.U32 UR4, UR4, 0x1, URZ ;  /* 0x0000000104047899 */ /* 0x000fe200080006ff */
[----:B------:R-:W1:Y:S11]  /*08f0*/  FENCE.VIEW.ASYNC.S ;  /* 0x00000000000073c6 */ /* 0x000e760000000000 */
[----:B-1----:R2:W1:Y:S01]  /*0900*/  SYNCS.EXCH.64 URZ, [UR6+0x80], UR4 ;  /* 0x0000800406ff75b2 */ /* 0x0024620008000100 */
[----:B------:R2:W1:Y:S02]  /*0910*/  SYNCS.EXCH.64 URZ, [UR6+0x88], UR4 ;  /* 0x0000880406ff75b2 */ /* 0x0004640008000100 */
[----:B--2---:R-:W-:Y:S01]  /*0920*/  NOP ;  /* 0x0000000000007918 */ /* 0x004fe20000000000 */
.L_x_11:
[----:B------:R-:W2:Y:S01]  /*0930*/  SHFL.IDX PT, R2, R46, RZ, 0x1f ;  /* 0x00001fff2e027589 */ /* 0x000ea200000e0000 */
[----:B------:R-:W-:Y:S01]  /*0940*/  NOP ;  /* 0x0000000000007918 */ /* 0x000fe20000000000 */
[----:B--2---:R-:W-:-:S13]  /*0950*/  ISETP.NE.AND P0, PT, R2, 0x4, PT ;  /* 0x000000040200780c */ /* 0x004fda0003f05270 */
[----:B------:R-:W-:Y:S05]  /*0960*/  @P0 BRA `(.L_x_12) ;  /* 0x00000000004c0947 */ /* 0x000fea0003800000 */
[----:B-1----:R-:W1:Y:S01]  /*0970*/  S2UR UR6, SR_CgaCtaId ;  /* 0x00000000000679c3 */ /* 0x002e620000008800 */
[----:B------:R-:W-:Y:S01]  /*0980*/  UMOV UR4, 0x1e0 ;  /* 0x000001e000047882 */ /* 0x000fe20000000000 */
[----:B------:R-:W-:Y:S01]  /*0990*/  UMOV UR5, 0x400 ;  /* 0x0000040000057882 */ /* 0x000fe20000000000 */
[----:B------:R-:W-:Y:S01]  /*09a0*/  USEL UR4, UR4, 0x1a0, UP3 ;  /* 0x000001a004047887 */ /* 0x000fe20009800000 */
[----:B------:R-:W-:Y:S01]  /*09b0*/  UMOV UR8, 0x1 ;  /* 0x0000000100087882 */ /* 0x000fe20000000000 */
[----:B------:R-:W-:Y:S01]  /*09c0*/  ELECT P0, URZ, PT ;  /* 0x0000000000ff782f */ /* 0x000fe20003800000 */
[----:B------:R-:W-:-:S04]  /*09d0*/  UIADD3 UR8, UPT, UPT, -UR8, 0x100000, URZ ;  /* 0x0010000008087890 */ /* 0x000fc8000fffe1ff */
[----:B------:R-:W-:Y:S02]  /*09e0*/  USHF.L.U32 UR9, UR8, 0xb, URZ ;  /* 0x0000000b08097899 */ /* 0x000fe400080006ff */
[----:B------:R-:W-:Y:S02]  /*09f0*/  USHF.L.U32 UR8, UR8, 0x1, URZ ;  /* 0x0000000108087899 */ /* 0x000fe400080006ff */
[----:B-1----:R-:W-:Y:S02]  /*0a00*/  ULEA UR6, UR6, UR5, 0x18 ;  /* 0x0000000506067291 */ /* 0x002fe4000f8ec0ff */
[----:B------:R-:W-:-:S04]  /*0a10*/  UIADD3 UR4, UPT, UPT, -UR4, 0x100000, URZ ;  /* 0x0010000004047890 */ /* 0x000fc8000fffe1ff */
[----:B------:R-:W-:Y:S02]  /*0a20*/  USHF.L.U32 UR5, UR4, 0xb, URZ ;  /* 0x0000000b04057899 */ /* 0x000fe400080006ff */
[----:B------:R-:W-:Y:S01]  /*0a30*/  USHF.L.U32 UR4, UR4, 0x1, URZ ;  /* 0x0000000104047899 */ /* 0x000fe200080006ff */
[----:B------:R-:W1:Y:S03]  /*0a40*/  FENCE.VIEW.ASYNC.S ;  /* 0x00000000000073c6 */ /* 0x000e660000000000 */
[----:B-1----:R2:W1:Y:S08]  /*0a50*/  SYNCS.EXCH.64 URZ, [UR6+0x90], UR8 ;  /* 0x0000900806ff75b2 */ /* 0x0024700008000100 */
[----:B------:R2:W1:Y:S01]  /*0a60*/  SYNCS.EXCH.64 URZ, [UR6+0xa0], UR4 ;  /* 0x0000a00406ff75b2 */ /* 0x0004620008000100 */
[----:B------:R2:W1:Y:S01]  /*0a70*/  SYNCS.EXCH.64 URZ, [UR6+0x98], UR8 ;  /* 0x0000980806ff75b2 */ /* 0x0004620008000100 */
[----:B------:R2:W1:Y:S02]  /*0a80*/  SYNCS.EXCH.64 URZ, [UR6+0xa8], UR4 ;  /* 0x0000a80406ff75b2 */ /* 0x0004640008000100 */
[----:B--2---:R-:W-:Y:S01]  /*0a90*/  NOP ;  /* 0x0000000000007918 */ /* 0x004fe20000000000 */
.L_x_12:
        /* <DEDUP_REMOVED lines=26> */
.L_x_13:
[----:B------:R-:W2:Y:S01]  /*0c40*/  SHFL.IDX PT, R2, R46, RZ, 0x1f ;  /* 0x00001fff2e027589 */ /* 0x000ea200000e0000 */
[----:B------:R-:W1:Y:S01]  /*0c50*/  S2UR UR47, SR_CgaCtaId ;  /* 0x00000000002f79c3 */ /* 0x000e620000008800 */
[----:B------:R-:W-:Y:S01]  /*0c60*/  NOP ;  /* 0x0000000000007918 */ /* 0x000fe20000000000 */
[----:B--2---:R-:W-:-:S13]  /*0c70*/  ISETP.NE.AND P0, PT, R2, 0x3, PT ;  /* 0x000000030200780c */ /* 0x004fda0003f05270 */
[----:B-1----:R-:W-:Y:S05]  /*0c80*/  @P0 BRA `(.L_x_14) ;  /* 0x0000000000340947 */ /* 0x002fea0003800000 */
[----:B------:R-:W-:Y:S01]  /*0c90*/  UMOV UR4, 0x400 ;  /* 0x0000040000047882 */ /* 0x000fe20000000000 */
[----:B------:R-:W-:Y:S01]  /*0ca0*/  UMOV UR6, 0x20 ;  /* 0x0000002000067882 */ /* 0x000fe20000000000 */
[----:B------:R-:W-:Y:S02]  /*0cb0*/  ULEA UR4, UR47, UR4, 0x18 ;  /* 0x000000042f047291 */ /* 0x000fe4000f8ec0ff */
[----:B------:R-:W-:-:S04]  /*0cc0*/  UIADD3 UR6, UPT, UPT, -UR6, 0x100000, URZ ;  /* 0x0010000006067890 */ /* 0x000fc8000fffe1ff */
[----:B------:R-:W-:Y:S02]  /*0cd0*/  USHF.L.U32 UR7, UR6, 0xb, URZ ;  /* 0x0000000b06077899 */ /* 0x000fe400080006ff */
[----:B------:R-:W-:Y:S01]  /*0ce0*/  USHF.L.U32 UR6, UR6, 0x1, URZ ;  /* 0x0000000106067899 */ /* 0x000fe200080006ff */
[----:B------:R-:W-:Y:S01]  /*0cf0*/  ELECT P0, URZ, PT ;  /* 0x0000000000ff782f */ /* 0x000fe20003800000 */
[----:B------:R-:W1:Y:S10]  /*0d00*/  FENCE.VIEW.ASYNC.S ;  /* 0x00000000000073c6 */ /* 0x000e740000000000 */
[----:B-1----:R1:W2:Y:S01]  /*0d10*/  SYNCS.EXCH.64 URZ, [UR4+0xf0], UR6 ;  /* 0x0000f00604ff75b2 */ /* 0x0022a20008000100 */
[----:B------:R1:W1:Y:S01]  /*0d20*/  SYNCS.EXCH.64 URZ, [UR4+0x100], UR6 ;  /* 0x0001000604ff75b2 */ /* 0x0002620008000100 */
[----:B------:R1:W1:Y:S01]  /*0d30*/  SYNCS.EXCH.64 URZ, [UR4+0xf8], UR6 ;  /* 0x0000f80604ff75b2 */ /* 0x0002620008000100 */
[----:B------:R1:W1:Y:S01]  /*0d40*/  SYNCS.EXCH.64 URZ, [UR4+0x108], UR6 ;  /* 0x0001080604ff75b2 */ /* 0x0002620008000100 */
[----:B------:R-:W-:Y:S01]  /*0d50*/  NOP ;  /* 0x0000000000007918 */ /* 0x000fe20000000000 */
.L_x_14:
[----:B-1----:R-:W1:Y:S01]  /*0d60*/  LDCU UR4, c[0x0][0x36c] ;  /* 0x00006d80ff0477ac */ /* 0x002e620008000800 */
[----:B------:R-:W-:Y:S01]  /*0d70*/  ISETP.NE.OR P3, PT, R0, 0x2, !P3 ;  /* 0x000000020000780c */ /* 0x000fe20005f65670 */
[----:B------:R-:W-:Y:S01]  /*0d80*/  NOP ;  /* 0x0000000000007918 */ /* 0x000fe20000000000 */
[----:B------:R-:W-:Y:S01]  /*0d90*/  LOP3.LUT R0, R56, 0x1f, RZ, 0xc0, !PT ;  /* 0x0000001f38007812 */ /* 0x000fe200078ec0ff */
[----:B------:R-:W-:Y:S02]  /*0da0*/  UISETP.NE.AND UP4, UPT, UR18, URZ, UPT ;  /* 0x000000ff1200728c */ /* 0x000fe4000bf85270 */
[----:B-1----:R-:W-:-:S09]  /*0db0*/  UISETP.EQ.U32.AND UP5, UPT, UR4, 0x1, UPT ;  /* 0x000000010400788c */ /* 0x002fd2000bfa2070 */
[----:B------:R-:W-:Y:S05]  /*0dc0*/  BRA.U !UP5, `(.L_x_15) ;  /* 0x000000010d087547 */ /* 0x000fea000b800000 */
[----:B--234-:R-:W-:Y:S01]  /*0dd0*/  UCGABAR_ARV ;  /* 0x00000000000079c7 */ /* 0x01cfe20008000000 */
[----:B------:R-:W-:Y:S05]  /*0de0*/  BRA `(.L_x_16) ;  /* 0x0000000000047947 */ /* 0x000fea0003800000 */
.L_x_15:
[----:B--234-:R-:W-:Y:S01]  /*0df0*/  NOP ;  /* 0x0000000000007918 */ /* 0x01cfe20000000000 */
.L_x_16:
[----:B------:R-:W1:Y:S01]  /*0e00*/  S2UR UR24, SR_CTAID.X ;  /* 0x00000000001879c3 */ /* 0x000e620000002500 */
[----:B------:R-:W-:-:S05]  /*0e10*/  CS2R.32 R47, SR_CgaSize ;  /* 0x00000000002f7805 */ /* 0x000fca0000008a00 */
[----:B------:R-:W-:-:S05]  /*0e20*/  IMAD R47, R47, -0xa0, RZ ;  /* 0xffffff602f2f7824 */ /* 0x000fca00078e02ff */
[----:B------:R-:W-:-:S14]  /*0e30*/  R2UR UR5, R47 ;  /* 0x000000002f0572ca */ /* 0x000fdc00000e0000 */
[----:B------:R-:W2:Y:S01]  /*0e40*/  LDCU UR5, c[0x0][UR5+0x2b0] ;  /* 0x00005600050577ac */ /* 0x000ea20008000800 */
[----:B------:R-:W-:-:S05]  /*0e50*/  CS2R.32 R47, SR_CgaSize ;  /* 0x00000000002f7805 */ /* 0x000fca0000008a00 */
[----:B------:R-:W-:-:S05]  /*0e60*/  IMAD R47, R47, -0xa0, RZ ;  /* 0xffffff602f2f7824 */ /* 0x000fca00078e02ff */
[----:B------:R-:W-:-:S14]  /*0e70*/  R2UR UR4, R47 ;  /* 0x000000002f0472ca */ /* 0x000fdc00000e0000 */
[----:B------:R-:W3:Y:S01]  /*0e80*/  LDCU UR4, c[0x0][UR4+0x2b4] ;  /* 0x00005680040477ac */ /* 0x000ee20008000800 */
[----:B------:R-:W4:Y:S01]  /*0e90*/  S2UR UR28, SR_CTAID.Y ;  /* 0x00000000001c79c3 */ /* 0x000f220000002600 */
[----:B------:R-:W-:-:S05]  /*0ea0*/  CS2R.32 R47, SR_CgaSize ;  /* 0x00000000002f7805 */ /* 0x000fca0000008a00 */
[----:B------:R-:W-:-:S05]  /*0eb0*/  IMAD R47, R47, -0xa0, RZ ;  /* 0xffffff602f2f7824 */ /* 0x000fca00078e02ff */
[----:B------:R-:W-:-:S14]  /*0ec0*/  R2UR UR6, R47 ;  /* 0x000000002f0672ca */ /* 0x000fdc00000e0000 */
[----:B------:R-:W3:Y:S01]  /*0ed0*/  LDCU UR6, c[0x0][UR6+0x2a0] ;  /* 0x00005400060677ac */ /* 0x000ee20008000800 */
[----:B------:R-:W-:-:S05]  /*0ee0*/  CS2R.32 R47, SR_CgaSize ;  /* 0x00000000002f7805 */ /* 0x000fca0000008a00 */
[----:B------:R-:W-:-:S05]  /*0ef0*/  IMAD R47, R47, -0xa0, RZ ;  /* 0xffffff602f2f7824 */ /* 0x000fca00078e02ff */
[----:B------:R-:W-:-:S14]  /*0f00*/  R2UR UR63, R47 ;  /* 0x000000002f3f72ca */ /* 0x000fdc00000e0000 */
[----:B------:R-:W3:Y:S01]  /*0f10*/  LDCU UR63, c[0x0][UR63+0x2a4] ;  /* 0x000054803f3f77ac */ /* 0x000ee20008000800 */
[----:B------:R-:W-:Y:S01]  /*0f20*/  USHF.L.U32 UR29, UR47, 0xc, URZ ;  /* 0x0000000c2f1d7899 */ /* 0x000fe200080006ff */
[----:B------:R-:W3:Y:S01]  /*0f30*/  LDCU UR19, c[0x0][0xb24] ;  /* 0x00016480ff1377ac */ /* 0x000ee20008000800 */
[----:B------:R-:W3:Y:S01]  /*0f40*/  LDCU UR42, c[0x0][0xb24] ;  /* 0x00016480ff2a77ac */ /* 0x000ee20008000800 */
[----:B-1----:R-:W-:Y:S01]  /*0f50*/  I2FP.F32.U32 R3, UR24 ;  /* 0x0000001800037c45 */ /* 0x002fe20008201000 */
[----:B------:R-:W1:Y:S04]  /*0f60*/  LDCU UR22, c[0x0][0xb30] ;  /* 0x00016600ff1677ac */ /* 0x000e680008000800 */
[----:B--2---:R-:W-:Y:S01]  /*0f70*/  FMUL R3, R3, UR5 ;  /* 0x0000000503037c20 */ /* 0x004fe20008400000 */
[----:B------:R-:W-:Y:S01]  /*0f80*/  ULOP3.LUT UR29, UR29, 0x1000, URZ, 0xc0, !UPT ;  /* 0x000010001d1d7892 */ /* 0x000fe2000f8ec0ff */
[----:B----4-:R-:W-:-:S04]  /*0f90*/  I2FP.F32.U32 R2, UR28 ;  /* 0x0000001c00027c45 */ /* 0x010fc80008201000 */
[----:B------:R-:W2:Y:S01]  /*0fa0*/  F2I.U32.TRUNC.NTZ R3, R3 ;  /* 0x0000000300037305 */ /* 0x000ea2000020f000 */
[----:B---3--:R-:W-:-:S07]  /*0fb0*/  FMUL R2, R2, UR4 ;  /* 0x0000000402027c20 */ /* 0x008fce0008400000 */
[----:B------:R-:W3:Y:S01]  /*0fc0*/  F2I.U32.TRUNC.NTZ R2, R2 ;  /* 0x0000000200027305 */ /* 0x000ee2000020f000 */
[----:B--2---:R-:W-:Y:S02]  /*0fd0*/  R2UR UR5, R3 ;  /* 0x00000000030572ca */ /* 0x004fe400000e0000 */
[----:B---3--:R-:W-:Y:S02]  /*0fe0*/  R2UR UR4, R2 ;  /* 0x00000000020472ca */ /* 0x008fe400000e0000 */
[----:B------:R-:W-:-:S09]  /*0ff0*/  PRMT R2, RZ, 0x7610, R2 ;  /* 0x00007610ff027816 */ /* 0x000fd20000000002 */
[----:B------:R-:W-:-:S04]  /*1000*/  UIADD3 UR5, UPT, UPT, -UR5, URZ, URZ ;  /* 0x000000ff05057290 */ /* 0x000fc8000fffe1ff */
[----:B------:R-:W-:Y:S02]  /*1010*/  UIMAD UR5, UR6, UR5, UR24 ;  /* 0x00000005060572a4 */ /* 0x000fe4000f8e0218 */
[----:B------:R-:W-:-:S04]  /*1020*/  UIADD3 UR4, UPT, UPT, -UR4, URZ, URZ ;  /* 0x000000ff04047290 */ /* 0x000fc8000fffe1ff */
[----:B------:R-:W-:Y:S01]  /*1030*/  IMAD.U32 R47, RZ, RZ, UR5 ;  /* 0x00000005ff2f7e24 */ /* 0x000fe2000f8e00ff */
[----:B------:R-:W-:Y:S01]  /*1040*/  UIMAD UR63, UR63, UR4, UR28 ;  /* 0x000000043f3f72a4 */ /* 0x000fe2000f8e021c */
[----:B-1----:R-:W-:Y:S11]  /*1050*/  BRA.U UP4, `(.L_x_17) ;  /* 0x0000000104287547 */ /* 0x002ff6000b800000 */
[----:B------:R-:W-:Y:S01]  /*1060*/  R2UR UR6, R47 ;  /* 0x000000002f0672ca */ /* 0x000fe200000e0000 */
[----:B------:R-:W-:-:S12]  /*1070*/  UISETP.NE.AND UP0, UPT, UR63, URZ, UPT ;  /* 0x000000ff3f00728c */ /* 0x000fd8000bf05270 */
[----:B------:R-:W-:-:S04]  /*1080*/  UISETP.EQ.OR UP0, UPT, UR6, URZ, !UP0 ;  /* 0x000000ff0600728c */ /* 0x000fc8000c702670 */
[----:B------:R-:W-:Y:S02]  /*1090*/  USEL UR5, URZ, 0x1, !UP0 ;  /* 0x00000001ff057887 */ /* 0x000fe4000c000000 */
[----:B------:R-:W-:-:S04]  /*10a0*/  UISETP.NE.AND UP0, UPT, UR63, URZ, UPT ;  /* 0x000000ff3f00728c */ /* 0x000fc8000bf05270 */
[----:B------:R-:W-:Y:S02]  /*10b0*/  USEL UR4, URZ, 0x2, UP0 ;  /* 0x00000002ff047887 */ /* 0x000fe40008000000 */
[----:B------:R-:W-:-:S04]  /*10c0*/  UISETP.NE.AND UP0, UPT, UR6, 0x1, UPT ;  /* 0x000000010600788c */ /* 0x000fc8000bf05270 */
[----:B------:R-:W-:-:S04]  /*10d0*/  USEL UR4, UR4, 0x2, UP0 ;  /* 0x0000000204047887 */ /* 0x000fc80008000000 */
[----:B------:R-:W-:-:S06]  /*10e0*/  UIADD3 UR4, UPT, UPT, UR5, UR4, URZ ;  /* 0x0000000405047290 */ /* 0x000fcc000fffe0ff */
[----:B------:R-:W-:-:S07]  /*10f0*/  MOV R2, UR4 ;  /* 0x0000000400027c02 */ /* 0x000fce0008000f00 */
.L_x_17:
[----:B------:R-:W1:Y:S01]  /*1100*/  S2UR UR36, SR_CTAID.Z ;  /* 0x00000000002479c3 */ /* 0x000e620000002700 */
[----:B------:R-:W-:-:S09]  /*1110*/  UISETP.GE.AND UP0, UPT, UR19, 0x1, UPT ;  /* 0x000000011300788c */ /* 0x000fd2000bf06270 */
[----:B------:R-:W-:Y:S05]  /*1120*/  BRA.U !UP0, `(.L_x_18) ;  /* 0x0000000108d07547 */ /* 0x000fea000b800000 */
[----:B------:R-:W2:Y:S01]  /*1130*/  LDCU UR20, c[0x0][0xb0c] ;  /* 0x00016180ff1477ac */ /* 0x000ea20008000800 */
[----:B------:R-:W3:Y:S01]  /*1140*/  LDCU.128 UR12, c[0x0][0xb10] ;  /* 0x00016200ff0c77ac */ /* 0x000ee20008000c00 */
[----:B------:R-:W4:Y:S01]  /*1150*/  LDCU UR6, c[0x0][0x370] ;  /* 0x00006e00ff0677ac */ /* 0x000f220008000800 */
[----:B------:R-:W1:Y:S01]  /*1160*/  LDCU UR7, c[0x0][0x374] ;  /* 0x00006e80ff0777ac */ /* 0x000e620008000800 */
[----:B------:R-:W1:Y:S01]  /*1170*/  LDCU UR21, c[0x0][0xb20] ;  /* 0x00016400ff1577ac */ /* 0x000e620008000800 */
[----:B--2---:R-:W-:Y:S02]  /*1180*/  UISETP.NE.AND UP0, UPT, UR20, 0x1, UPT ;  /* 0x000000011400788c */ /* 0x004fe4000bf05270 */
[----:B---3--:R-:W-:Y:S01]  /*1190*/  UIMAD.WIDE.U32 UR4, UR24, UR12, URZ ;  /* 0x0000000c180472a5 */ /* 0x008fe2000f8e00ff */
[----:B------:R-:W2:Y:S01]  /*11a0*/  LDCU.64 UR8, c[0x0][0xb28] ;  /* 0x00016500ff0877ac */ /* 0x000ea20008000a00 */
[----:B----4-:R-:W-:Y:S02]  /*11b0*/  UIMAD.WIDE.U32 UR10, UR6, UR12, URZ ;  /* 0x0000000c060a72a5 */ /* 0x010fe4000f8e00ff */
[----:B------:R-:W-:-:S02]  /*11c0*/  USHF.R.U32.HI UR5, URZ, UR13, UR5 ;  /* 0x0000000dff057299 */ /* 0x000fc40008011605 */
[----:B------:R-:W-:Y:S02]  /*11d0*/  UISETP.NE.AND UP2, UPT, UR19, 0x1, UPT ;  /* 0x000000011300788c */ /* 0x000fe4000bf45270 */
[----:B------:R-:W-:Y:S01]  /*11e0*/  USEL UR5, UR24, UR5, !UP0 ;  /* 0x0000000518057287 */ /* 0x000fe2000c000000 */
[----:B------:R-:W-:Y:S01]  /*11f0*/  UMOV UR10, UR11 ;  /* 0x0000000b000a7c82 */ /* 0x000fe20008000000 */
[----:B------:R-:W-:Y:S02]  /*1200*/  UIMAD.WIDE.U32 UR16, UR28, UR15, URZ ;  /* 0x0000000f1c1072a5 */ /* 0x000fe4000f8e00ff */
[----:B------:R-:W-:Y:S02]  /*1210*/  @UP0 USHF.R.U32.HI UR6, URZ, UR13, UR10 ;  /* 0x0000000dff060299 */ /* 0x000fe4000801160a */
[----:B------:R-:W-:Y:S02]  /*1220*/  UISETP.NE.AND UP0, UPT, UR14, 0x1, UPT ;  /* 0x000000010e00788c */ /* 0x000fe4000bf05270 */
[----:B-1----:R-:W-:-:S02]  /*1230*/  UIMAD.WIDE.U32 UR10, UR7, UR15, URZ ;  /* 0x0000000f070a72a5 */ /* 0x002fc4000f8e00ff */
[----:B--2---:R-:W-:Y:S01]  /*1240*/  UIMAD.WIDE.U32 UR12, UR6, UR8, URZ ;  /* 0x00000008060c72a5 */ /* 0x004fe2000f8e00ff */
[----:B------:R-:W-:Y:S02]  /*1250*/  UMOV UR4, UR17 ;  /* 0x0000001100047c82 */ /* 0x000fe40008000000 */
[----:B------:R-:W-:Y:S02]  /*1260*/  USHF.R.U32.HI UR4, URZ, UR21, UR4 ;  /* 0x00000015ff047299 */ /* 0x000fe40008011604 */
[----:B------:R-:W-:Y:S02]  /*1270*/  UMOV UR10, UR11 ;  /* 0x0000000b000a7c82 */ /* 0x000fe40008000000 */
[----:B------:R-:W-:Y:S01]  /*1280*/  UMOV UR12, UR13 ;  /* 0x0000000d000c7c82 */ /* 0x000fe20008000000 */
[----:B------:R-:W-:Y:S02]  /*1290*/  @UP0 USHF.R.U32.HI UR7, URZ, UR21, UR10 ;  /* 0x00000015ff070299 */ /* 0x000fe4000801160a */
[----:B------:R-:W-:-:S02]  /*12a0*/  USEL UR4, UR28, UR4, !UP0 ;  /* 0x000000041c047287 */ /* 0x000fc4000c000000 */
[----:B------:R-:W-:Y:S02]  /*12b0*/  UIMAD.WIDE.U32 UR10, UR7, UR8, URZ ;  /* 0x00000008070a72a5 */ /* 0x000fe4000f8e00ff */
[----:B------:R-:W-:Y:S02]  /*12c0*/  @UP2 USHF.R.U32.HI UR6, URZ, UR9, UR12 ;  /* 0x00000009ff062299 */ /* 0x000fe4000801160c */
[----:B------:R-:W-:-:S03]  /*12d0*/  UIMAD.WIDE.U32 UR12, UR4, UR8, URZ ;  /* 0x00000008040c72a5 */ /* 0x000fc6000f8e00ff */
[----:B------:R-:W-:Y:S02]  /*12e0*/  UMOV UR10, UR11 ;  /* 0x0000000b000a7c82 */ /* 0x000fe40008000000 */
[----:B------:R-:W-:Y:S02]  /*12f0*/  @UP2 USHF.R.U32.HI UR7, URZ, UR9, UR10 ;  /* 0x00000009ff072299 */ /* 0x000fe4000801160a */
[----:B------:R-:W-:Y:S02]  /*1300*/  UIMAD UR10, UR6, UR19, URZ ;  /* 0x00000013060a72a4 */ /* 0x000fe4000f8e02ff */
[----:B------:R-:W-:-:S04]  /*1310*/  UIMAD UR7, UR7, UR19, URZ ;  /* 0x00000013070772a4 */ /* 0x000fc8000f8e02ff */
[----:B------:R-:W-:-:S03]  /*1320*/  UISETP.GE.AND UP0, UPT, UR4, UR7, UPT ;  /* 0x000000070400728c */ /* 0x000fc6000bf06270 */
[----:B------:R-:W-:Y:S01]  /*1330*/  UMOV UR7, UR13 ;  /* 0x0000000d00077c82 */ /* 0x000fe20008000000 */
[----:B------:R-:W-:Y:S02]  /*1340*/  UISETP.GE.OR UP0, UPT, UR5, UR10, UP0 ;  /* 0x0000000a0500728c */ /* 0x000fe40008706670 */
[----:B------:R-:W-:Y:S02]  /*1350*/  UIMAD.WIDE.U32 UR10, UR5, UR8, URZ ;  /* 0x00000008050a72a5 */ /* 0x000fe4000f8e00ff */
[----:B------:R-:W-:Y:S02]  /*1360*/  USHF.R.U32.HI UR7, URZ, UR9, UR7 ;  /* 0x00000009ff077299 */ /* 0x000fe40008011607 */
[----:B------:R-:W-:Y:S02]  /*1370*/  UIADD3 UR10, UPT, UPT, -UR4, URZ, URZ ;  /* 0x000000ff040a7290 */ /* 0x000fe4000fffe1ff */
[----:B------:R-:W-:Y:S02]  /*1380*/  USEL UR7, UR4, UR7, !UP2 ;  /* 0x0000000704077287 */ /* 0x000fe4000d000000 */
[----:B------:R-:W-:Y:S01]  /*1390*/  UIMAD UR10, UR14, UR10, UR28 ;  /* 0x0000000a0e0a72a4 */ /* 0x000fe2000f8e021c */
[----:B------:R-:W-:Y:S01]  /*13a0*/  @!UP0 UMOV UR8, UR11 ;  /* 0x0000000b00088c82 */ /* 0x000fe20008000000 */
[----:B------:R-:W-:-:S02]  /*13b0*/  UIADD3 UR11, UPT, UPT, -UR5, URZ, URZ ;  /* 0x000000ff050b7290 */ /* 0x000fc4000fffe1ff */
[----:B------:R-:W-:Y:S02]  /*13c0*/  @!UP0 USHF.R.U32.HI UR8, URZ, UR9, UR8 ;  /* 0x00000009ff088299 */ /* 0x000fe40008011608 */
[----:B------:R-:W-:Y:S02]  /*13d0*/  UIADD3 UR9, UPT, UPT, -UR7, URZ, URZ ;  /* 0x000000ff07097290 */ /* 0x000fe4000fffe1ff */
[----:B------:R-:W-:Y:S02]  /*13e0*/  @!UP0 USEL UR8, UR5, UR8, !UP2 ;  /* 0x0000000805088287 */ /* 0x000fe4000d000000 */
[----:B------:R-:W-:Y:S02]  /*13f0*/  UIMAD UR9, UR19, UR9, UR4 ;  /* 0x00000009130972a4 */ /* 0x000fe4000f8e0204 */
[----:B------:R-:W-:Y:S02]  /*1400*/  @!UP0 UIADD3 UR7, UPT, UPT, UR7, -UR8, URZ ;  /* 0x8000000807078290 */ /* 0x000fe4000fffe0ff */
[----:B------:R-:W-:-:S02]  /*1410*/  @!UP0 UIMAD UR6, UR9, UR6, UR8 ;  /* 0x00000006090682a4 */ /* 0x000fc4000f8e0208 */
[----:B------:R-:W-:Y:S02]  /*1420*/  @!UP0 UIMAD UR4, UR7, UR19, UR5 ;  /* 0x00000013070482a4 */ /* 0x000fe4000f8e0205 */
[----:B------:R-:W-:Y:S02]  /*1430*/  UIMAD UR24, UR20, UR11, UR24 ;  /* 0x0000000b141872a4 */ /* 0x000fe4000f8e0218 */
[----:B------:R-:W-:Y:S01]  /*1440*/  UIMAD UR28, UR4, UR14, UR10 ;  /* 0x0000000e041c72a4 */ /* 0x000fe2000f8e020a */
[----:B------:R-:W-:Y:S02]  /*1450*/  @!UP0 UMOV UR5, UR6 ;  /* 0x0000000600058c82 */ /* 0x000fe40008000000 */
[----:B------:R-:W-:-:S12]  /*1460*/  UIMAD UR24, UR5, UR20, UR24 ;  /* 0x00000014051872a4 */ /* 0x000fd8000f8e0218 */
.L_x_18:
[----:B------:R-:W-:-:S09]  /*1470*/  UISETP.NE.AND UP0, UPT, UR22, 0x1, UPT ;  /* 0x000000011600788c */ /* 0x000fd2000bf05270 */
[----:B------:R-:W-:Y:S05]  /*1480*/  BRA.U UP0, `(.L_x_19) ;  /* 0x0000000100407547 */ /* 0x000fea000b800000 */
[----:B------:R-:W2:Y:S01]  /*1490*/  LDCU.128 UR8, c[0x0][0xb10] ;  /* 0x00016200ff0877ac */ /* 0x000ea20008000c00 */
[----:B------:R-:W3:Y:S01]  /*14a0*/  LDCU UR12, c[0x0][0xb0c] ;  /* 0x00016180ff0c77ac */ /* 0x000ee20008000800 */
[----:B------:R-:W4:Y:S01]  /*14b0*/  LDCU UR13, c[0x0][0xb20] ;  /* 0x00016400ff0d77ac */ /* 0x000f220008000800 */
[----:B--2---:R-:W-:Y:S02]  /*14c0*/  UIMAD.WIDE.U32 UR4, UR24, UR8, URZ ;  /* 0x00000008180472a5 */ /* 0x004fe4000f8e00ff */
[----:B------:R-:W-:Y:S02]  /*14d0*/  UIMAD.WIDE.U32 UR6, UR28, UR11, URZ ;  /* 0x0000000b1c0672a5 */ /* 0x000fe4000f8e00ff */
[----:B---3--:R-:W-:Y:S02]  /*14e0*/  UISETP.NE.AND UP0, UPT, UR12, 0x1, UPT ;  /* 0x000000010c00788c */ /* 0x008fe4000bf05270 */
[----:B------:R-:W-:-:S03]  /*14f0*/  USHF.R.U32.HI UR5, URZ, UR9, UR5 ;  /* 0x00000009ff057299 */ /* 0x000fc60008011605 */
[----:B------:R-:W-:Y:S01]  /*1500*/  UMOV UR4, UR7 ;  /* 0x0000000700047c82 */ /* 0x000fe20008000000 */
[----:B------:R-:W-:Y:S02]  /*1510*/  USEL UR5, UR24, UR5, !UP0 ;  /* 0x0000000518057287 */ /* 0x000fe4000c000000 */
[----:B------:R-:W-:Y:S02]  /*1520*/  UISETP.NE.AND UP0, UPT, UR10, 0x1, UPT ;  /* 0x000000010a00788c */ /* 0x000fe4000bf05270 */
[----:B----4-:R-:W-:-:S04]  /*1530*/  USHF.R.U32.HI UR4, URZ, UR13, UR4 ;  /* 0x0000000dff047299 */ /* 0x010fc80008011604 */
[----:B------:R-:W-:-:S04]  /*1540*/  USEL UR4, UR28, UR4, !UP0 ;  /* 0x000000041c047287 */ /* 0x000fc8000c000000 */
[----:B------:R-:W-:Y:S02]  /*1550*/  UIADD3 UR6, UPT, UPT, UR5, -UR4, URZ ;  /* 0x8000000405067290 */ /* 0x000fe4000fffe0ff */
[----:B------:R-:W-:Y:S02]  /*1560*/  UIADD3 UR4, UPT, UPT, -UR5, UR4, URZ ;  /* 0x0000000405047290 */ /* 0x000fe4000fffe1ff */
[----:B------:R-:W-:Y:S02]  /*1570*/  UIMAD UR28, UR6, UR10, UR28 ;  /* 0x0000000a061c72a4 */ /* 0x000fe4000f8e021c */
[----:B------:R-:W-:-:S12]  /*1580*/  UIMAD UR24, UR4, UR12, UR24 ;  /* 0x0000000c041872a4 */ /* 0x000fd8000f8e0218 */
.L_x_19:
[----:B------:R-:W-:Y:S01]  /*1590*/  UISETP.NE.AND UP0, UPT, UR18, 0x2, UPT ;  /* 0x000000021200788c */ /* 0x000fe2000bf05270 */
[----:B------:R-:W-:Y:S09]  /*15a0*/  BRA.U !UP5, `(.L_x_20) ;  /* 0x000000010d0c7547 */ /* 0x000ff2000b800000 */
[----:B------:R-:W-:Y:S01]  /*15b0*/  UCGABAR_WAIT ;  /* 0x0000000000007dc7 */ /* 0x000fe20008000000 */
[----:B------:R-:W-:Y:S01]  /*15c0*/  CCTL.IVALL ;  /* 0x00000000ff00798f */ /* 0x000fe20002000000 */
[----:B------:R-:W-:Y:S05]  /*15d0*/  BRA `(.L_x_21) ;  /* 0x0000000000047947 */ /* 0x000fea0003800000 */
.L_x_20:
[----:B------:R-:W-:Y:S06]  /*15e0*/  BAR.SYNC.DEFER_BLOCKING 0x0 ;  /* 0x0000000000007b1d */ /* 0x000fec0000010000 */
.L_x_21:
[----:B------:R-:W-:Y:S05]  /*15f0*/  BRA.U UP0, `(.L_x_22) ;  /* 0x00000015002c7547 */ /* 0x000fea000b800000 */
[----:B------:R-:W2:Y:S01]  /*1600*/  LDCU UR6, c[0x0][0x38c] ;  /* 0x00007180ff0677ac */ /* 0x000ea20008000800 */
[----:B------:R-:W-:Y:S01]  /*1610*/  PLOP3.LUT P1, PT, PT, PT, UP3, 0x80, 0x8 ;  /* 0x000000000008781c */ /* 0x000fe20003f2f038 */
[----:B------:R-:W-:Y:S01]  /*1620*/  IMAD.MOV.U32 R12, RZ, RZ, 0x1 ;  /* 0x00000001ff0c7424 */ /* 0x000fe200078e00ff */
[----:B------:R-:W-:Y:S01]  /*1630*/  ISETP.EQ.OR P2, PT, R0, RZ, P3 ;  /* 0x000000ff0000720c */ /* 0x000fe20001f42670 */
[----:B------:R-:W-:Y:S01]  /*1640*/  UISETP.NE.AND UP1, UPT, UR18, URZ, UPT ;  /* 0x000000ff1200728c */ /* 0x000fe2000bf25270 */
[----:B------:R-:W-:Y:S01]  /*1650*/  PLOP3.LUT P1, PT, P1, PT, PT, 0x8, 0x80 ;  /* 0x000000000080781c */ /* 0x000fe20000f2e170 */
[----:B------:R-:W-:Y:S01]  /*1660*/  USEL UR30, URZ, 0x1, UP6 ;  /* 0x00000001ff1e7887 */ /* 0x000fe2000b000000 */
[----:B------:R-:W-:Y:S01]  /*1670*/  CS2R R10, SRZ ;  /* 0x00000000000a7805 */ /* 0x000fe2000001ff00 */
[----:B------:R-:W-:Y:S01]  /*1680*/  IMAD.MOV.U32 R9, RZ, RZ, RZ ;  /* 0x000000ffff097224 */ /* 0x000fe200078e00ff */
[----:B------:R-:W3:Y:S01]  /*1690*/  LDCU UR44, c[0x0][0x370] ;  /* 0x00006e00ff2c77ac */ /* 0x000ee20008000800 */
[----:B------:R-:W-:Y:S01]  /*16a0*/  IMAD.MOV.U32 R8, RZ, RZ, 0x1 ;  /* 0x00000001ff087424 */ /* 0x000fe200078e00ff */
[----:B------:R-:W4:Y:S01]  /*16b0*/  LDCU.64 UR40, c[0x0][0x348] ;  /* 0x00006900ff2877ac */ /* 0x000f220008000a00 */
[----:B------:R-:W-:-:S02]  /*16c0*/  USHF.R.U32.HI UR49, URZ, 0x6, UR29 ;  /* 0x00000006ff317899 */ /* 0x000fc4000801161d */
[----:B--2---:R-:W-:Y:S02]  /*16d0*/  UIADD3 UR5, UPT, UPT, UR6, 0x7f, URZ ;  /* 0x0000007f06057890 */ /* 0x004fe4000fffe0ff */
[----:B------:R-:W-:Y:S02]  /*16e0*/  UIADD3 UR50, UPT, UPT, UR6, 0xfe, URZ ;  /* 0x000000fe06327890 */ /* 0x000fe4000fffe0ff */
[----:B------:R-:W-:Y:S01]  /*16f0*/  USHF.R.S32.HI UR4, URZ, 0x1f, UR5 ;  /* 0x0000001fff047899 */ /* 0x000fe20008011405 */
[----:B------:R-:W2:Y:S03]  /*1700*/  LDCU UR43, c[0x0][0x374] ;  /* 0x00006e80ff2b77ac */ /* 0x000ea60008000800 */
[----:B------:R-:W-:Y:S02]  /*1710*/  ULEA.HI UR4, UR4, UR5, URZ, 0x7 ;  /* 0x0000000504047291 */ /* 0x000fe4000f8f38ff */
[----:B------:R-:W-:-:S02]  /*1720*/  USEL UR30, UR30, 0x2, UP1 ;  /* 0x000000021e1e7887 */ /* 0x000fc40008800000 */
[----:B------:R-:W-:Y:S02]  /*1730*/  USHF.R.S32.HI UR46, URZ, 0x7, UR4 ;  /* 0x00000007ff2e7899 */ /* 0x000fe40008011404 */
[----:B------:R-:W-:Y:S02]  /*1740*/  UIADD3 UR4, UPT, UPT, UR6, -0x1, URZ ;  /* 0xffffffff06047890 */ /* 0x000fe4000fffe0ff */
[----:B------:R-:W-:Y:S02]  /*1750*/  UISETP.LT.U32.AND UP0, UPT, UR46, 0x4, UPT ;  /* 0x000000042e00788c */ /* 0x000fe4000bf01070 */
[----:B------:R-:W-:Y:S02]  /*1760*/  UISETP.GE.U32.AND UP2, UPT, UR4, -0xff, UPT ;  /* 0xffffff010400788c */ /* 0x000fe4000bf46070 */
[----:B------:R-:W-:Y:S01]  /*1770*/  USEL UR45, UR46, 0x4, UP0 ;  /* 0x000000042e2d7887 */ /* 0x000fe20008000000 */
[----:B------:R-:W-:-:S03]  /*1780*/  UMOV UR22, URZ ;  /* 0x000000ff00167c82 */ /* 0x000fc60008000000 */
[----:B------:R-:W-:Y:S02]  /*1790*/  UIADD3 UR23, UPT, UPT, UR45, -0x1, URZ ;  /* 0xffffffff2d177890 */ /* 0x000fe4000fffe0ff */
[----:B------:R-:W-:-:S03]  /*17a0*/  UIADD3 UR48, UPT, UPT, UR46, -UR45, URZ ;  /* 0x8000002d2e307290 */ /* 0x000fc6000fffe0ff */
[----:B------:R-:W-:-:S04]  /*17b0*/  @UP2 UIADD3 UR23, UPT, UPT, UR45, URZ, URZ ;  /* 0x000000ff2d172290 */ /* 0x000fc8000fffe0ff */
[----:B--234-:R-:W-:-:S12]  /*17c0*/  UIADD3 UR23, UPT, UPT, UR23, 0x1, URZ ;  /* 0x0000000117177890 */ /* 0x01cfd8000fffe0ff */
.L_x_42:
[----:B------:R-:W-:Y:S01]  /*17d0*/  UISETP.NE.AND UP0, UPT, UR47, URZ, UPT ;  /* 0x000000ff2f00728c */ /* 0x000fe2000bf05270 */
[----:B------:R-:W2:Y:S08]  /*17e0*/  S2UR UR47, SR_CgaCtaId ;  /* 0x00000000002f79c3 */ /* 0x000eb00000008800 */
[----:B------:R-:W-:Y:S05]  /*17f0*/  BRA.U UP0, `(.L_x_23) ;  /* 0x0000000100347547 */ /* 0x000fea000b800000 */
[----:B------:R-:W3:Y:S01]  /*1800*/  S2R R0, SR_CgaCtaId ;  /* 0x0000000000007919 */ /* 0x000ee20000008800 */
[----:B------:R-:W-:-:S04]  /*1810*/  MOV R2, 0x400 ;  /* 0x0000040000027802 */ /* 0x000fc80000000f00 */
[----:B---3--:R-:W-:Y:S02]  /*1820*/  LEA R0, R0, R2, 0x18 ;  /* 0x0000000200007211 */ /* 0x008fe400078ec0ff */
[----:B------:R-:W-:-:S03]  /*1830*/  SHF.L.U32 R2, R8, 0x1f, RZ ;  /* 0x0000001f08027819 */ /* 0x000fc600000006ff */
[----:B------:R-:W-:-:S04]  /*1840*/  IMAD R0, R9, 0x8, R0 ;  /* 0x0000000809007824 */ /* 0x000fc800078e0200 */
[----:B------:R-:W3:Y:S02]  /*1850*/  SYNCS.PHASECHK.TRANS64.TRYWAIT P0, [R0+URZ+0x100], R2 ;  /* 0x00010002000075a7 */ /* 0x000ee400080011ff */
[----:B---3--:R-:W-:Y:S05]  /*1860*/  @!P0 BRA `(.L_x_24) ;  /* 0x0000007000308947 */ /* 0x008fea0003800000 */
.L_x_138:
[----:B------:R-:W-:Y:S01]  /*1870*/  VIADD R9, R9, 0x1 ;  /* 0x0000000109097836 */ /* 0x000fe20000000000 */
[----:B------:R3:W-:Y:S04]  /*1880*/  SYNCS.ARRIVE.TRANS64.A1T0 RZ, [R0+URZ+0xf0], RZ ;  /* 0x0000f0ff00ff79a7 */ /* 0x0007e800081000ff */
[----:B------:R-:W-:-:S04]  /*1890*/  ISETP.NE.AND P0, PT, R9, 0x2, PT ;  /* 0x000000020900780c */ /* 0x000fc80003f05270 */
[----:B------:R-:W-:Y:S02]  /*18a0*/  SEL R9, R9, RZ, P0 ;  /* 0x000000ff09097207 */ /* 0x000fe40000000000 */
[----:B---3--:R-:W-:-:S04]  /*18b0*/  SEL R0, RZ, 0x1, P0 ;  /* 0x00000001ff007807 */ /* 0x008fc80000000000 */
[----:B------:R-:W-:-:S07]  /*18c0*/  LOP3.LUT R8, R8, R0, RZ, 0x3c, !PT ;  /* 0x0000000008087212 */ /* 0x000fce00078e3cff */
.L_x_23:
[----:B------:R-:W-:Y:S01]  /*18d0*/  UMOV UR13, 0x400 ;  /* 0x00000400000d7882 */ /* 0x000fe20000000000 */
[----:B------:R-:W-:Y:S01]  /*18e0*/  SHF.L.U32 R0, R12, 0x1f, RZ ;  /* 0x0000001f0c007819 */ /* 0x000fe200000006ff */
[----:B--2---:R-:W-:Y:S02]  /*18f0*/  ULEA UR13, UR47, UR13, 0x18 ;  /* 0x0000000d2f0d7291 */ /* 0x004fe4000f8ec0ff */
[----:B------:R-:W-:Y:S02]  /*1900*/  UISETP.GE.U32.AND UP0, UPT, UR50, 0xff, UPT ;  /* 0x000000ff3200788c */ /* 0x000fe4000bf06070 */
[----:B------:R-:W-:Y:S02]  /*1910*/  ULEA UR4, UR22, UR13, 0x3 ;  /* 0x0000000d16047291 */ /* 0x000fe4000f8e18ff */
[----:B------:R-:W-:Y:S02]  /*1920*/  USHF.L.U32 UR35, UR24, 0x6, URZ ;  /* 0x0000000618237899 */ /* 0x000fe400080006ff */
[----:B------:R-:W-:Y:S01]  /*1930*/  ULEA UR19, UR28, UR49, 0x7 ;  /* 0x000000311c137291 */ /* 0x000fe2000f8e38ff */
[----:B------:R-:W-:-:S04]  /*1940*/  UMOV UR14, URZ ;  /* 0x000000ff000e7c82 */ /* 0x000fc80008000000 */
[----:B------:R2:W3:Y:S01]  /*1950*/  SYNCS.PHASECHK.TRANS64.TRYWAIT P0, [UR4+0x20], R0 ;  /* 0x00002000ff0075a7 */ /* 0x0004e20008001104 */
[----:B------:R-:W-:Y:S06]  /*1960*/  BRA.U !UP0, `(.L_x_25) ;  /* 0x0000000108f47547 */ /* 0x000fec000b800000 */
[----:B------:R-:W-:Y:S01]  /*1970*/  UMOV UR21, URZ ;  /* 0x000000ff00157c82 */ /* 0x000fe20008000000 */
[----:B------:R-:W-:-:S05]  /*1980*/  UMOV UR4, UR22 ;  /* 0x0000001600047c82 */ /* 0x000fca0008000000 */
.L_x_31:
[----:B------:R-:W-:Y:S01]  /*1990*/  ULEA UR33, UR4, UR13, 0x3 ;  /* 0x0000000d04217291 */ /* 0x000fe2000f8e18ff */
[----:B---3--:R-:W-:Y:S01]  /*19a0*/  @!P3 MOV R2, 0xc000 ;  /* 0x0000c0000002b802 */ /* 0x008fe20000000f00 */
[----:B-1-3--:R-:W-:Y:S10]  /*19b0*/  @P0 BRA `(.L_x_26) ;  /* 0x00000000000c0947 */ /* 0x00aff40003800000 */
[----:B------:R-:W-:-:S04]  /*19c0*/  SHF.L.U32 R3, R12, 0x1f, RZ ;  /* 0x0000001f0c037819 */ /* 0x000fc800000006ff */
[----:B------:R-:W3:Y:S02]  /*19d0*/  SYNCS.PHASECHK.TRANS64.TRYWAIT P0, [UR33+0x20], R3 ;  /* 0x00002003ff0075a7 */ /* 0x000ee40008001121 */
[----:B---3--:R-:W-:Y:S05]  /*19e0*/  @!P0 BRA `(.L_x_27) ;  /* 0x0000006c00e48947 */ /* 0x008fea0003800000 */
.L_x_26:
[----:B------:R3:W-:Y:S01]  /*19f0*/  @!P3 SYNCS.ARRIVE.TRANS64 RZ, [UR33], R2 ;  /* 0x00000002ffffb9a7 */ /* 0x0007e20008000021 */
[----:B------:R-:W-:-:S04]  /*1a00*/  ULOP3.LUT UR5, UR30, 0x2, URZ, 0xfc, !UPT ;  /* 0x000000021e057892 */ /* 0x000fc8000f8efcff */
[----:B------:R-:W-:-:S09]  /*1a10*/  UISETP.NE.AND UP0, UPT, UR5, 0x2, UPT ;  /* 0x000000020500788c */ /* 0x000fd2000bf05270 */
[----:B------:R-:W-:Y:S05]  /*1a20*/  BRA.U UP0, `(.L_x_28) ;  /* 0x0000000100047547 */ /* 0x000fea000b800000 */
[----:B-1----:R-:W-:Y:S05]  /*1a30*/  BPT.TRAP 0x1 ;  /* 0x000000040000795c */ /* 0x002fea0000300000 */
.L_x_28:
[----:B------:R-:W-:Y:S04]  /*1a40*/  BSSY.RECONVERGENT B0, `(.L_x_29) ;  /* 0x0000003000007945 */ /* 0x000fe80003800200 */
[----:B------:R-:W-:Y:S05]  /*1a50*/  @P2 BRA `(.L_x_30) ;  /* 0x0000000000042947 */ /* 0x000fea0003800000 */
[----:B-1----:R-:W-:Y:S05]  /*1a60*/  BPT.TRAP 0x1 ;  /* 0x000000040000795c */ /* 0x002fea0000300000 */
.L_x_30:
[----:B-1----:R-:W-:Y:S05]  /*1a70*/  BSYNC.RECONVERGENT B0 ;  /* 0x0000000000007941 */ /* 0x002fea0003800200 */
.L_x_29:
[----:B------:R-:W-:Y:S02]  /*1a80*/  UIADD3 UR5, UPT, UPT, UR4, 0x1, URZ ;  /* 0x0000000104057890 */ /* 0x000fe4000fffe0ff */
[----:B------:R-:W-:Y:S02]  /*1a90*/  USHF.L.U32 UR4, UR4, 0xe, URZ ;  /* 0x0000000e04047899 */ /* 0x000fe400080006ff */
[----:B------:R-:W-:Y:S02]  /*1aa0*/  UISETP.NE.AND UP0, UPT, UR5, 0x4, UPT ;  /* 0x000000040500788c */ /* 0x000fe4000bf05270 */
[----:B------:R-:W-:Y:S02]  /*1ab0*/  USHF.L.U32 UR34, UR21, 0x7, URZ ;  /* 0x0000000715227899 */ /* 0x000fe400080006ff */
[----:B------:R-:W-:Y:S02]  /*1ac0*/  USEL UR6, URZ, 0x1, UP0 ;  /* 0x00000001ff067887 */ /* 0x000fe40008000000 */
[----:B------:R-:W-:-:S02]  /*1ad0*/  USEL UR22, UR5, URZ, UP0 ;  /* 0x000000ff05167287 */ /* 0x000fc40008000000 */
[----:B------:R-:W-:Y:S02]  /*1ae0*/  UIADD3 UR14, UP0, UPT, UR40, 0x180, URZ ;  /* 0x00000180280e7890 */ /* 0x000fe4000ff1e0ff */
[----:B------:R-:W-:Y:S01]  /*1af0*/  ULOP3.LUT UR8, UR4, UR29, URZ, 0xfc, !UPT ;  /* 0x0000001d04087292 */ /* 0x000fe2000f8efcff */
[----:B------:R-:W-:Y:S01]  /*1b00*/  LOP3.LUT R12, R12, UR6, RZ, 0x3c, !PT ;  /* 0x000000060c0c7c12 */ /* 0x000fe2000f8e3cff */
[----:B------:R-:W-:Y:S02]  /*1b10*/  UIADD3 UR21, UPT, UPT, UR21, 0x1, URZ ;  /* 0x0000000115157890 */ /* 0x000fe4000fffe0ff */
[----:B------:R-:W-:Y:S01]  /*1b20*/  UIADD3 UR6, UP1, UPT, UR40, 0x80, URZ ;  /* 0x0000008028067890 */ /* 0x000fe2000ff3e0ff */
[----:B--2---:R-:W-:Y:S01]  /*1b30*/  SHF.L.U32 R0, R12, 0x1f, RZ ;  /* 0x0000001f0c007819 */ /* 0x004fe200000006ff */
[----:B------:R-:W-:Y:S02]  /*1b40*/  UIADD3 UR24, UPT, UPT, UR13, UR4, URZ ;  /* 0x000000040d187290 */ /* 0x000fe4000fffe0ff */
[----:B------:R-:W-:-:S02]  /*1b50*/  UIADD3.X UR15, UPT, UPT, URZ, UR41, URZ, UP0, !UPT ;  /* 0x00000029ff0f7290 */ /* 0x000fc400087fe4ff */
[----:B------:R-:W-:Y:S02]  /*1b60*/  ULEA UR8, UR8, UR13, 0x1 ;  /* 0x0000000d08087291 */ /* 0x000fe4000f8e08ff */
[----:B------:R-:W-:Y:S02]  /*1b70*/  ULEA UR5, UR22, UR13, 0x3 ;  /* 0x0000000d16057291 */ /* 0x000fe4000f8e18ff */
[----:B------:R-:W-:Y:S02]  /*1b80*/  UISETP.NE.AND UP0, UPT, UR21, UR23, UPT ;  /* 0x000000171500728c */ /* 0x000fe4000bf05270 */
[----:B------:R-:W-:Y:S02]  /*1b90*/  UIADD3.X UR7, UPT, UPT, URZ, UR41, URZ, UP1, !UPT ;  /* 0x00000029ff077290 */ /* 0x000fe40008ffe4ff */
[----:B------:R-:W-:Y:S02]  /*1ba0*/  UIADD3 UR32, UPT, UPT, UR24, 0x4400, URZ ;  /* 0x0000440018207890 */ /* 0x000fe4000fffe0ff */
[----:B------:R-:W-:Y:S01]  /*1bb0*/  UIADD3 UR26, UPT, UPT, UR34, 0x40, URZ ;  /* 0x00000040221a7890 */ /* 0x000fe2000fffe0ff */
[----:B------:R4:W1:Y:S01]  /*1bc0*/  SYNCS.PHASECHK.TRANS64.TRYWAIT P0, [UR5+0x20], R0 ;  /* 0x00002000ff0075a7 */ /* 0x0008620008001105 */
[----:B------:R-:W-:-:S02]  /*1bd0*/  UIADD3 UR24, UPT, UPT, UR24, 0x6400, URZ ;  /* 0x0000640018187890 */ /* 0x000fc4000fffe0ff */
[----:B------:R-:W-:Y:S02]  /*1be0*/  UIADD3 UR16, UPT, UPT, UR8, 0x14400, URZ ;  /* 0x0001440008107890 */ /* 0x000fe4000fffe0ff */
[----:B------:R-:W-:Y:S01]  /*1bf0*/  UIADD3 UR8, UPT, UPT, UR8, 0x18400, URZ ;  /* 0x0001840008087890 */ /* 0x000fe2000fffe0ff */
[----:B------:R-:W-:Y:S01]  /*1c00*/  UMOV UR38, 0x0 ;  /* 0x0000000000267882 */ /* 0x000fe20000000000 */
[----:B------:R-:W-:Y:S01]  /*1c10*/  UMOV UR39, 0x10000000 ;  /* 0x1000000000277882 */ /* 0x000fe20000000000 */
[----:B------:R-:W-:Y:S01]  /*1c20*/  UMOV UR25, UR33 ;  /* 0x0000002100197c82 */ /* 0x000fe20008000000 */
[----:B------:R-:W-:Y:S01]  /*1c30*/  UMOV UR27, UR35 ;  /* 0x00000023001b7c82 */ /* 0x000fe20008000000 */
[----:B------:R-:W-:Y:S01]  /*1c40*/  UMOV UR28, UR36 ;  /* 0x00000024001c7c82 */ /* 0x000fe20008000000 */
[----:B------:R-:W-:Y:S01]  /*1c50*/  UMOV UR5, 0x30000 ;  /* 0x0003000000057882 */ /* 0x000fe20000000000 */
[----:B------:R-:W-:Y:S01]  /*1c60*/  UMOV UR17, UR33 ;  /* 0x0000002100117c82 */ /* 0x000fe20008000000 */
[----:B------:R-:W-:Y:S01]  /*1c70*/  UMOV UR20, UR36 ;  /* 0x0000002400147c82 */ /* 0x000fe20008000000 */
[----:B------:R-:W-:Y:S01]  /*1c80*/  UMOV UR18, UR34 ;  /* 0x0000002200127c82 */ /* 0x000fe20008000000 */
[----:B------:R-:W-:Y:S01]  /*1c90*/  UTMALDG.3D [UR32], [UR6], desc[UR38] ;  /* 0x00002620060075b4 */ /* 0x000fe20008011000 */
[----:B------:R-:W-:Y:S01]  /*1ca0*/  UMOV UR11, UR19 ;  /* 0x00000013000b7c82 */ /* 0x000fe20008000000 */
[----:B------:R-:W-:Y:S01]  /*1cb0*/  UMOV UR12, UR36 ;  /* 0x00000024000c7c82 */ /* 0x000fe20008000000 */
[----:B------:R-:W-:Y:S01]  /*1cc0*/  UMOV UR9, UR33 ;  /* 0x0000002100097c82 */ /* 0x000fe20008000000 */
[----:B------:R-:W-:Y:S01]  /*1cd0*/  UMOV UR10, UR26 ;  /* 0x0000001a000a7c82 */ /* 0x000fe20008000000 */
[----:B------:R-:W-:Y:S01]  /*1ce0*/  UMOV UR4, UR22 ;  /* 0x0000001600047c82 */ /* 0x000fe20008000000 */
[----:B------:R-:W-:Y:S01]  /*1cf0*/  UTMALDG.3D [UR24], [UR6], desc[UR38] ;  /* 0x00002618060075b4 */ /* 0x000fe20008011000 */
[----:B------:R-:W-:Y:S01]  /*1d00*/  UTMALDG.3D.MULTICAST [UR16], [UR14], UR5, desc[UR38] ;  /* 0x000026100e0073b4 */ /* 0x000fe20008011805 */
[----:B------:R2:W-:Y:S02]  /*1d10*/  UTMALDG.3D.MULTICAST [UR8], [UR14], UR5, desc[UR38] ;  /* 0x000026080e0073b4 */ /* 0x0005e40008011805 */
[----:B--2---:R-:W-:Y:S01]  /*1d20*/  UMOV UR14, UR23 ;  /* 0x00000017000e7c82 */ /* 0x004fe20008000000 */
[----:B----4-:R-:W-:Y:S05]  /*1d30*/  BRA.U UP0, `(.L_x_31) ;  /* 0xfffffffd00147547 */ /* 0x010fea000b83ffff */
.L_x_25:
[----:B------:R-:W-:Y:S01]  /*1d40*/  ULEA UR4, UR22, UR13, 0x3 ;  /* 0x0000000d16047291 */ /* 0x000fe2000f8e18ff */
[----:B--2---:R-:W-:Y:S01]  /*1d50*/  SHF.L.U32 R0, R12, 0x1f, RZ ;  /* 0x0000001f0c007819 */ /* 0x004fe200000006ff */
[----:B------:R-:W-:Y:S01]  /*1d60*/  @!P1 SYNCS.ARRIVE.TRANS64.A1T0 RZ, [UR13+0x88], RZ ;  /* 0x000088ffffff99a7 */ /* 0x000fe2000810000d */
[----:B------:R-:W-:-:S06]  /*1d70*/  UISETP.GT.AND UP0, UPT, UR46, UR45, UPT ;  /* 0x0000002d2e00728c */ /* 0x000fcc000bf04270 */
[----:B-1-3--:R1:W2:Y:S03]  /*1d80*/  SYNCS.PHASECHK.TRANS64.TRYWAIT P0, [UR4+0x20], R0 ;  /* 0x00002000ff0075a7 */ /* 0x00a2a60008001104 */
[----:B------:R-:W-:Y:S05]  /*1d90*/  BRA.U !UP0, `(.L_x_32) ;  /* 0x0000000108f07547 */ /* 0x000fea000b800000 */
[----:B------:R-:W-:Y:S01]  /*1da0*/  UIADD3 UR15, UPT, UPT, UR48, UR14, URZ ;  /* 0x0000000e300f7290 */ /* 0x000fe2000fffe0ff */
[----:B------:R-:W-:-:S11]  /*1db0*/  UMOV UR4, UR22 ;  /* 0x0000001600047c82 */ /* 0x000fd60008000000 */
.L_x_38:
[----:B------:R-:W-:Y:S01]  /*1dc0*/  ULEA UR33, UR4, UR13, 0x3 ;  /* 0x0000000d04217291 */ /* 0x000fe2000f8e18ff */
[----:B--2---:R-:W-:Y:S01]  /*1dd0*/  @!P3 MOV R2, 0xc000 ;  /* 0x0000c0000002b802 */ /* 0x004fe20000000f00 */
[----:B--2-4-:R-:W-:Y:S10]  /*1de0*/  @P0 BRA `(.L_x_33) ;  /* 0x00000000000c0947 */ /* 0x014ff40003800000 */
[----:B------:R-:W-:-:S04]  /*1df0*/  SHF.L.U32 R3, R12, 0x1f, RZ ;  /* 0x0000001f0c037819 */ /* 0x000fc800000006ff */
[----:B------:R-:W2:Y:S02]  /*1e00*/  SYNCS.PHASECHK.TRANS64.TRYWAIT P0, [UR33+0x20], R3 ;  /* 0x00002003ff0075a7 */ /* 0x000ea40008001121 */
[----:B--2---:R-:W-:Y:S05]  /*1e10*/  @!P0 BRA `(.L_x_34) ;  /* 0x0000006800f08947 */ /* 0x004fea0003800000 */
.L_x_33:
[----:B------:R2:W-:Y:S01]  /*1e20*/  @!P3 SYNCS.ARRIVE.TRANS64 RZ, [UR33], R2 ;  /* 0x00000002ffffb9a7 */ /* 0x0005e20008000021 */
[----:B------:R-:W-:-:S04]  /*1e30*/  ULOP3.LUT UR5, UR30, 0x2, URZ, 0xfc, !UPT ;  /* 0x000000021e057892 */ /* 0x000fc8000f8efcff */
[----:B------:R-:W-:-:S09]  /*1e40*/  UISETP.NE.AND UP0, UPT, UR5, 0x2, UPT ;  /* 0x000000020500788c */ /* 0x000fd2000bf05270 */
[----:B------:R-:W-:Y:S05]  /*1e50*/  BRA.U UP0, `(.L_x_35) ;  /* 0x0000000100047547 */ /* 0x000fea000b800000 */
[----:B------:R-:W-:Y:S05]  /*1e60*/  BPT.TRAP 0x1 ;  /* 0x000000040000795c */ /* 0x000fea0000300000 */
.L_x_35:
[----:B------:R-:W-:Y:S04]  /*1e70*/  BSSY.RECONVERGENT B0, `(.L_x_36) ;  /* 0x0000003000007945 */ /* 0x000fe80003800200 */
[----:B------:R-:W-:Y:S05]  /*1e80*/  @P2 BRA `(.L_x_37) ;  /* 0x0000000000042947 */ /* 0x000fea0003800000 */
[----:B------:R-:W-:Y:S05]  /*1e90*/  BPT.TRAP 0x1 ;  /* 0x000000040000795c */ /* 0x000fea0000300000 */
.L_x_37:
[----:B------:R-:W-:Y:S05]  /*1ea0*/  BSYNC.RECONVERGENT B0 ;  /* 0x0000000000007941 */ /* 0x000fea0003800200 */
.L_x_36:
[----:B------:R-:W-:Y:S02]  /*1eb0*/  UIADD3 UR5, UPT, UPT, UR4, 0x1, URZ ;  /* 0x0000000104057890 */ /* 0x000fe4000fffe0ff */
[----:B------:R-:W-:Y:S02]  /*1ec0*/  USHF.L.U32 UR7, UR4, 0xe, URZ ;  /* 0x0000000e04077899 */ /* 0x000fe400080006ff */
[----:B------:R-:W-:Y:S02]  /*1ed0*/  UISETP.NE.AND UP0, UPT, UR5, 0x4, UPT ;  /* 0x000000040500788c */ /* 0x000fe4000bf05270 */
[----:B------:R-:W-:Y:S02]  /*1ee0*/  ULOP3.LUT UR8, UR7, UR29, URZ, 0xfc, !UPT ;  /* 0x0000001d07087292 */ /* 0x000fe4000f8efcff */
[----:B------:R-:W-:Y:S02]  /*1ef0*/  USEL UR6, URZ, 0x1, UP0 ;  /* 0x00000001ff067887 */ /* 0x000fe40008000000 */
[----:B------:R-:W-:-:S02]  /*1f00*/  USEL UR22, UR5, URZ, UP0 ;  /* 0x000000ff05167287 */ /* 0x000fc40008000000 */
[----:B------:R-:W-:Y:S02]  /*1f10*/  UIADD3 UR4, UP1, UPT, UR40, 0x80, URZ ;  /* 0x0000008028047890 */ /* 0x000fe4000ff3e0ff */
[----:B------:R-:W-:Y:S01]  /*1f20*/  ULEA UR5, UR22, UR13, 0x3 ;  /* 0x0000000d16057291 */ /* 0x000fe2000f8e18ff */
[----:B------:R-:W-:Y:S01]  /*1f30*/  LOP3.LUT R12, R12, UR6, RZ, 0x3c, !PT ;  /* 0x000000060c0c7c12 */ /* 0x000fe2000f8e3cff */
[----:B------:R-:W-:Y:S02]  /*1f40*/  UIADD3 UR24, UPT, UPT, UR13, UR7, URZ ;  /* 0x000000070d187290 */ /* 0x000fe4000fffe0ff */
[----:B------:R-:W-:Y:S01]  /*1f50*/  USHF.L.U32 UR34, UR14, 0x7, URZ ;  /* 0x000000070e227899 */ /* 0x000fe200080006ff */
[----:B-1----:R-:W-:Y:S01]  /*1f60*/  SHF.L.U32 R0, R12, 0x1f, RZ ;  /* 0x0000001f0c007819 */ /* 0x002fe200000006ff */
[----:B------:R-:W-:Y:S02]  /*1f70*/  UIADD3 UR6, UP0, UPT, UR40, 0x180, URZ ;  /* 0x0000018028067890 */ /* 0x000fe4000ff1e0ff */
[----:B------:R-:W-:Y:S01]  /*1f80*/  ULEA UR8, UR8, UR13, 0x1 ;  /* 0x0000000d08087291 */ /* 0x000fe2000f8e08ff */
[----:B------:R3:W4:Y:S01]  /*1f90*/  SYNCS.PHASECHK.TRANS64.TRYWAIT P0, [UR5+0x20], R0 ;  /* 0x00002000ff0075a7 */ /* 0x0007220008001105 */
[----:B------:R-:W-:-:S02]  /*1fa0*/  UIADD3.X UR5, UPT, UPT, URZ, UR41, URZ, UP1, !UPT ;  /* 0x00000029ff057290 */ /* 0x000fc40008ffe4ff */
[----:B------:R-:W-:Y:S02]  /*1fb0*/  UIADD3 UR32, UPT, UPT, UR24, 0x4400, URZ ;  /* 0x0000440018207890 */ /* 0x000fe4000fffe0ff */
[----:B------:R-:W-:Y:S02]  /*1fc0*/  UIADD3 UR26, UPT, UPT, UR34, 0x40, URZ ;  /* 0x00000040221a7890 */ /* 0x000fe4000fffe0ff */
[----:B------:R-:W-:Y:S02]  /*1fd0*/  UIADD3 UR24, UPT, UPT, UR24, 0x6400, URZ ;  /* 0x0000640018187890 */ /* 0x000fe4000fffe0ff */
[----:B------:R-:W-:Y:S02]  /*1fe0*/  UIADD3.X UR7, UPT, UPT, URZ, UR41, URZ, UP0, !UPT ;  /* 0x00000029ff077290 */ /* 0x000fe400087fe4ff */
        /* <DEDUP_REMOVED lines=16> */
[----:B------:R-:W-:Y:S01]  /*20f0*/  UIADD3 UR14, UPT, UPT, UR14, 0x1, URZ ;  /* 0x000000010e0e7890 */ /* 0x000fe2000fffe0ff */
[----:B------:R1:W-:Y:S03]  /*2100*/  UTMALDG.3D [UR24], [UR4], desc[UR38] ;  /* 0x00002618040075b4 */ /* 0x0003e60008011000 */
[----:B------:R-:W-:Y:S01]  /*2110*/  UISETP.NE.AND UP0, UPT, UR14, UR15, UPT ;  /* 0x0000000f0e00728c */ /* 0x000fe2000bf05270 */
[----:B------:R3:W-:Y:S01]  /*2120*/  UTMALDG.3D.MULTICAST [UR16], [UR6], UR21, desc[UR38] ;  /* 0x00002610060073b4 */ /* 0x0007e20008011815 */
[----:B------:R3:W-:Y:S01]  /*2130*/  UTMALDG.3D.MULTICAST [UR8], [UR6], UR21, desc[UR38] ;  /* 0x00002608060073b4 */ /* 0x0007e20008011815 */
[----:B-1----:R-:W-:-:S06]  /*2140*/  UMOV UR4, UR22 ;  /* 0x0000001600047c82 */ /* 0x002fcc0008000000 */
[----:B---3--:R-:W-:Y:S05]  /*2150*/  BRA.U UP0, `(.L_x_38) ;  /* 0xfffffffd00187547 */ /* 0x008fea000b83ffff */
.L_x_32:
[C---:B------:R-:W-:Y:S01]  /*2160*/  LEA R3, R11.reuse, UR13, 0x3 ;  /* 0x0000000d0b037c11 */ /* 0x040fe2000f8e18ff */
[----:B------:R-:W-:Y:S01]  /*2170*/  NOP ;  /* 0x0000000000007918 */ /* 0x000fe20000000000 */
[----:B-1----:R-:W-:Y:S02]  /*2180*/  SHF.L.U32 R0, R10, 0x1f, RZ ;  /* 0x0000001f0a007819 */ /* 0x002fe400000006ff */
[----:B------:R-:W-:Y:S02]  /*2190*/  LEA R4, R11, UR13, 0x4 ;  /* 0x0000000d0b047c11 */ /* 0x000fe4000f8e20ff */
[----:B--2-4-:R-:W1:Y:S02]  /*21a0*/  SYNCS.PHASECHK.TRANS64.TRYWAIT P0, [R3+URZ+0x90], R0 ;  /* 0x00009000030075a7 */ /* 0x014e6400080011ff */
[----:B-1----:R-:W-:Y:S05]  /*21b0*/  @!P0 BRA `(.L_x_39) ;  /* 0x0000006800208947 */ /* 0x002fea0003800000 */
.L_x_141:
[----:B------:R-:W2:Y:S01]  /*21c0*/  LDS.128 R4, [R4+0x120] ;  /* 0x0001200004047984 */ /* 0x000ea20000000c00 */
[----:B------:R-:W-:Y:S01]  /*21d0*/  UISETP.GE.AND UP0, UPT, UR42, 0x1, UPT ;  /* 0x000000012a00788c */ /* 0x000fe2000bf06270 */
[----:B------:R-:W-:Y:S01]  /*21e0*/  @!PT LDS RZ, [RZ] ;  /* 0x00000000fffff984 */ /* 0x000fe20000000800 */
[----:B------:R-:W-:Y:S01]  /*21f0*/  @!PT LDS RZ, [RZ] ;  /* 0x00000000fffff984 */ /* 0x000fe20000000800 */
[----:B------:R-:W-:Y:S01]  /*2200*/  @!PT LDS RZ, [RZ] ;  /* 0x00000000fffff984 */ /* 0x000fe20000000800 */
[----:B------:R-:W-:Y:S01]  /*2210*/  @!PT LDS RZ, [RZ] ;  /* 0x00000000fffff984 */ /* 0x000fe20000000800 */
[----:B------:R3:W-:Y:S06]  /*2220*/  MEMBAR.ALL.CTA ;  /* 0x0000000000007992 */ /* 0x0007ec0000008000 */
[----:B---3--:R-:W3:Y:S01]  /*2230*/  FENCE.VIEW.ASYNC.S ;  /* 0x00000000000073c6 */ /* 0x008ee20000000000 */
[----:B--2---:R-:W-:-:S13]  /*2240*/  LOP3.LUT P0, RZ, R6, 0x1, RZ, 0xc0, !PT ;  /* 0x0000000106ff7812 */ /* 0x004fda000780c0ff */
[----:B---3--:R-:W-:Y:S01]  /*2250*/  VOTEU.ANY UP1, P0 ;  /* 0x0000000000ff7886 */ /* 0x008fe20000020100 */
[----:B------:R-:W-:-:S13]  /*2260*/  PLOP3.LUT P0, PT, PT, PT, UP1, 0x80, 0x8 ;  /* 0x000000000008781c */ /* 0x000fda0003f0f018 */
[----:B-1----:R-:W-:Y:S02]  /*2270*/  @P0 LOP3.LUT R0, R5, 0xffff, RZ, 0xc0, !PT ;  /* 0x0000ffff05000812 */ /* 0x002fe400078ec0ff */
[----:B------:R-:W-:Y:S02]  /*2280*/  @P0 MOV R2, R4 ;  /* 0x0000000400020202 */ /* 0x000fe40000000f00 */
[----:B------:R-:W-:Y:S01]  /*2290*/  @P0 R2UR UR5, R0 ;  /* 0x00000000000502ca */ /* 0x000fe200000e0000 */
[----:B------:R-:W-:Y:S01]  /*22a0*/  VIADD R0, R3, 0xa0 ;  /* 0x000000a003007836 */ /* 0x000fe20000000000 */
[----:B------:R-:W-:Y:S02]  /*22b0*/  @P0 SHF.R.U32.HI R4, RZ, 0x10, R5 ;  /* 0x00000010ff040819 */ /* 0x000fe40000011605 */
[----:B------:R-:W-:Y:S02]  /*22c0*/  @P0 R2UR UR6, R2 ;  /* 0x00000000020602ca */ /* 0x000fe400000e0000 */
[----:B------:R-:W-:-:S02]  /*22d0*/  PRMT R0, RZ, 0x654, R0 ;  /* 0x00000654ff007816 */ /* 0x000fc40000000000 */
[----:B------:R-:W-:Y:S02]  /*22e0*/  @P0 R2UR UR4, R4 ;  /* 0x00000000040402ca */ /* 0x000fe400000e0000 */
[----:B------:R1:W-:Y:S03]  /*22f0*/  SYNCS.ARRIVE.TRANS64.RED.A1T0 RZ, [R0+URZ], RZ ;  /* 0x000000ff00ff79a7 */ /* 0x0003e600081004ff */
[----:B------:R-:W-:-:S04]  /*2300*/  @UP1 UMOV UR31, UR5 ;  /* 0x00000005001f1c82 */ /* 0x000fc80008000000 */
[----:B------:R-:W-:-:S04]  /*2310*/  @UP1 UMOV UR37, UR6 ;  /* 0x0000000600251c82 */ /* 0x000fc80008000000 */
[----:B------:R-:W-:Y:S01]  /*2320*/  @UP1 UMOV UR36, UR4 ;  /* 0x0000000400241c82 */ /* 0x000fe20008000000 */
[----:B------:R-:W-:Y:S05]  /*2330*/  BRA.U !UP0, `(.L_x_40) ;  /* 0x0000000108d47547 */ /* 0x000fea000b800000 */
[----:B------:R-:W2:Y:S01]  /*2340*/  LDCU.128 UR16, c[0x0][0xb10] ;  /* 0x00016200ff1077ac */ /* 0x000ea20008000c00 */
[----:B------:R-:W3:Y:S01]  /*2350*/  LDCU UR12, c[0x0][0xb20] ;  /* 0x00016400ff0c77ac */ /* 0x000ee20008000800 */
[----:B------:R-:W4:Y:S01]  /*2360*/  LDCU UR24, c[0x0][0xb0c] ;  /* 0x00016180ff1877ac */ /* 0x000f220008000800 */
[----:B------:R-:W1:Y:S01]  /*2370*/  LDCU.64 UR8, c[0x0][0xb28] ;  /* 0x00016500ff0877ac */ /* 0x000e620008000a00 */
[----:B------:R-:W-:Y:S02]  /*2380*/  UISETP.NE.AND UP3, UPT, UR42, 0x1, UPT ;  /* 0x000000012a00788c */ /* 0x000fe4000bf65270 */
[----:B--2---:R-:W-:Y:S02]  /*2390*/  UIMAD.WIDE.U32 UR6, UR43, UR19, URZ ;  /* 0x000000132b0672a5 */ /* 0x004fe4000f8e00ff */
[----:B------:R-:W-:Y:S02]  /*23a0*/  UIMAD.WIDE.U32 UR4, UR44, UR16, URZ ;  /* 0x000000102c0472a5 */ /* 0x000fe4000f8e00ff */
[----:B------:R-:W-:-:S02]  /*23b0*/  UISETP.NE.AND UP0, UPT, UR18, 0x1, UPT ;  /* 0x000000011200788c */ /* 0x000fc4000bf05270 */
[----:B------:R-:W-:Y:S01]  /*23c0*/  UIMAD.WIDE.U32 UR20, UR31, UR19, URZ ;  /* 0x000000131f1472a5 */ /* 0x000fe2000f8e00ff */
[----:B------:R-:W-:Y:S02]  /*23d0*/  UMOV UR6, UR7 ;  /* 0x0000000700067c82 */ /* 0x000fe40008000000 */
[----:B------:R-:W-:Y:S01]  /*23e0*/  UMOV UR4, UR5 ;  /* 0x0000000500047c82 */ /* 0x000fe20008000000 */
[----:B---3--:R-:W-:Y:S02]  /*23f0*/  USHF.R.U32.HI UR6, URZ, UR12, UR6 ;  /* 0x0000000cff067299 */ /* 0x008fe40008011606 */
[----:B----4-:R-:W-:Y:S02]  /*2400*/  UISETP.NE.AND UP2, UPT, UR24, 0x1, UPT ;  /* 0x000000011800788c */ /* 0x010fe4000bf45270 */
[----:B------:R-:W-:Y:S02]  /*2410*/  USHF.R.U32.HI UR4, URZ, UR17, UR4 ;  /* 0x00000011ff047299 */ /* 0x000fe40008011604 */
[----:B------:R-:W-:-:S02]  /*2420*/  USEL UR5, UR43, UR6, !UP0 ;  /* 0x000000062b057287 */ /* 0x000fc4000c000000 */
[----:B------:R-:W-:Y:S02]  /*2430*/  USEL UR6, UR44, UR4, !UP2 ;  /* 0x000000042c067287 */ /* 0x000fe4000d000000 */
[----:B-1----:R-:W-:Y:S01]  /*2440*/  UIMAD.WIDE.U32 UR10, UR5, UR8, URZ ;  /* 0x00000008050a72a5 */ /* 0x002fe2000f8e00ff */
[----:B------:R-:W-:Y:S01]  /*2450*/  UMOV UR4, UR21 ;  /* 0x0000001500047c82 */ /* 0x000fe20008000000 */
[----:B------:R-:W-:Y:S02]  /*2460*/  UIMAD.WIDE.U32 UR14, UR37, UR16, URZ ;  /* 0x00000010250e72a5 */ /* 0x000fe4000f8e00ff */
[----:B------:R-:W-:-:S03]  /*2470*/  UIMAD.WIDE.U32 UR20, UR6, UR8, URZ ;  /* 0x00000008061472a5 */ /* 0x000fc6000f8e00ff */
[----:B------:R-:W-:Y:S01]  /*2480*/  UMOV UR10, UR11 ;  /* 0x0000000b000a7c82 */ /* 0x000fe20008000000 */
[----:B------:R-:W-:Y:S02]  /*2490*/  USHF.R.U32.HI UR4, URZ, UR12, UR4 ;  /* 0x0000000cff047299 */ /* 0x000fe40008011604 */
[----:B------:R-:W-:Y:S01]  /*24a0*/  @UP3 USHF.R.U32.HI UR5, URZ, UR9, UR10 ;  /* 0x00000009ff053299 */ /* 0x000fe2000801160a */
[----:B------:R-:W-:Y:S01]  /*24b0*/  UMOV UR14, UR15 ;  /* 0x0000000f000e7c82 */ /* 0x000fe20008000000 */
[----:B------:R-:W-:Y:S01]  /*24c0*/  UMOV UR20, UR21 ;  /* 0x0000001500147c82 */ /* 0x000fe20008000000 */
[----:B------:R-:W-:Y:S02]  /*24d0*/  USHF.R.U32.HI UR17, URZ, UR17, UR14 ;  /* 0x00000011ff117299 */ /* 0x000fe4000801160e */
[----:B------:R-:W-:Y:S02]  /*24e0*/  USEL UR4, UR31, UR4, !UP0 ;  /* 0x000000041f047287 */ /* 0x000fe4000c000000 */
[----:B------:R-:W-:-:S02]  /*24f0*/  @UP3 USHF.R.U32.HI UR6, URZ, UR9, UR20 ;  /* 0x00000009ff063299 */ /* 0x000fc40008011614 */
[----:B------:R-:W-:Y:S02]  /*2500*/  UIMAD UR7, UR42, UR5, URZ ;  /* 0x000000052a0772a4 */ /* 0x000fe4000f8e02ff */
[----:B------:R-:W-:Y:S02]  /*2510*/  USEL UR5, UR37, UR17, !UP2 ;  /* 0x0000001125057287 */ /* 0x000fe4000d000000 */
[----:B------:R-:W-:Y:S02]  /*2520*/  UIMAD UR10, UR42, UR6, URZ ;  /* 0x000000062a0a72a4 */ /* 0x000fe4000f8e02ff */
[----:B------:R-:W-:Y:S02]  /*2530*/  UISETP.GE.AND UP0, UPT, UR4, UR7, UPT ;  /* 0x000000070400728c */ /* 0x000fe4000bf06270 */
[----:B------:R-:W-:Y:S02]  /*2540*/  UIMAD.WIDE.U32 UR14, UR4, UR8, URZ ;  /* 0x00000008040e72a5 */ /* 0x000fe4000f8e00ff */
[----:B------:R-:W-:-:S02]  /*2550*/  UISETP.GE.OR UP0, UPT, UR5, UR10, UP0 ;  /* 0x0000000a0500728c */ /* 0x000fc40008706670 */
[----:B------:R-:W-:Y:S02]  /*2560*/  UIMAD.WIDE.U32 UR10, UR5, UR8, URZ ;  /* 0x00000008050a72a5 */ /* 0x000fe4000f8e00ff */
[----:B------:R-:W-:Y:S01]  /*2570*/  UIADD3 UR12, UPT, UPT, -UR4, URZ, URZ ;  /* 0x000000ff040c7290 */ /* 0x000fe2000fffe1ff */
[----:B------:R-:W-:Y:S01]  /*2580*/  UMOV UR8, UR15 ;  /* 0x0000000f00087c82 */ /* 0x000fe20008000000 */
[----:B------:R-:W-:Y:S02]  /*2590*/  UIADD3 UR10, UPT, UPT, -UR5, URZ, URZ ;  /* 0x000000ff050a7290 */ /* 0x000fe4000fffe1ff */
[----:B------:R-:W-:-:S03]  /*25a0*/  USHF.R.U32.HI UR8, URZ, UR9, UR8 ;  /* 0x00000009ff087299 */ /* 0x000fc60008011608 */
[----:B------:R-:W-:Y:S01]  /*25b0*/  @!UP0 UMOV UR7, UR11 ;  /* 0x0000000b00078c82 */ /* 0x000fe20008000000 */
[----:B------:R-:W-:Y:S02]  /*25c0*/  UIMAD UR12, UR18, UR12, UR31 ;  /* 0x0000000c120c72a4 */ /* 0x000fe4000f8e021f */
[----:B------:R-:W-:Y:S02]  /*25d0*/  USEL UR8, UR4, UR8, !UP3 ;  /* 0x0000000804087287 */ /* 0x000fe4000d800000 */
[----:B------:R-:W-:Y:S02]  /*25e0*/  @!UP0 USHF.R.U32.HI UR7, URZ, UR9, UR7 ;  /* 0x00000009ff078299 */ /* 0x000fe40008011607 */
[----:B------:R-:W-:Y:S02]  /*25f0*/  UIADD3 UR9, UPT, UPT, -UR8, URZ, URZ ;  /* 0x000000ff08097290 */ /* 0x000fe4000fffe1ff */
[----:B------:R-:W-:Y:S02]  /*2600*/  @!UP0 USEL UR7, UR5, UR7, !UP3 ;  /* 0x0000000705078287 */ /* 0x000fe4000d800000 */
[----:B------:R-:W-:-:S02]  /*2610*/  UIMAD UR9, UR42, UR9, UR4 ;  /* 0x000000092a0972a4 */ /* 0x000fc4000f8e0204 */
[----:B------:R-:W-:Y:S02]  /*2620*/  @!UP0 UIADD3 UR8, UPT, UPT, UR8, -UR7, URZ ;  /* 0x8000000708088290 */ /* 0x000fe4000fffe0ff */
[----:B------:R-:W-:Y:S02]  /*2630*/  @!UP0 UIMAD UR7, UR9, UR6, UR7 ;  /* 0x00000006090782a4 */ /* 0x000fe4000f8e0207 */
[----:B------:R-:W-:Y:S02]  /*2640*/  @!UP0 UIMAD UR4, UR42, UR8, UR5 ;  /* 0x000000082a0482a4 */ /* 0x000fe4000f8e0205 */
[----:B------:R-:W-:Y:S02]  /*2650*/  UIMAD UR6, UR24, UR10, UR37 ;  /* 0x0000000a180672a4 */ /* 0x000fe4000f8e0225 */
[----:B------:R-:W-:Y:S01]  /*2660*/  UIMAD UR31, UR4, UR18, UR12 ;  /* 0x00000012041f72a4 */ /* 0x000fe2000f8e020c */
[----:B------:R-:W-:Y:S02]  /*2670*/  @!UP0 UMOV UR5, UR7 ;  /* 0x0000000700058c82 */ /* 0x000fe40008000000 */
[----:B------:R-:W-:-:S12]  /*2680*/  UIMAD UR37, UR5, UR24, UR6 ;  /* 0x00000018052572a4 */ /* 0x000fd8000f8e0206 */
.L_x_40:
[----:B------:R-:W2:Y:S02]  /*2690*/  LDCU UR4, c[0x0][0xb30] ;  /* 0x00016600ff0477ac */ /* 0x000ea40008000800 */
[----:B--2---:R-:W-:-:S09]  /*26a0*/  UISETP.NE.AND UP0, UPT, UR4, 0x1, UPT ;  /* 0x000000010400788c */ /* 0x004fd2000bf05270 */
[----:B------:R-:W-:Y:S05]  /*26b0*/  BRA.U UP0, `(.L_x_41) ;  /* 0x0000000100447547 */ /* 0x000fea000b800000 */
[----:B------:R-:W2:Y:S01]  /*26c0*/  LDCU.128 UR8, c[0x0][0xb10] ;  /* 0x00016200ff0877ac */ /* 0x000ea20008000c00 */
[----:B------:R-:W3:Y:S01]  /*26d0*/  LDCU UR12, c[0x0][0xb0c] ;  /* 0x00016180ff0c77ac */ /* 0x000ee20008000800 */
[----:B------:R-:W4:Y:S01]  /*26e0*/  LDCU UR14, c[0x0][0xb20] ;  /* 0x00016400ff0e77ac */ /* 0x000f220008000800 */
[----:B--2---:R-:W-:Y:S02]  /*26f0*/  UIMAD.WIDE.U32 UR6, UR37, UR8, URZ ;  /* 0x00000008250672a5 */ /* 0x004fe4000f8e00ff */
[----:B------:R-:W-:Y:S02]  /*2700*/  UIMAD.WIDE.U32 UR4, UR31, UR11, URZ ;  /* 0x0000000b1f0472a5 */ /* 0x000fe4000f8e00ff */
[----:B---3--:R-:W-:Y:S02]  /*2710*/  UISETP.NE.AND UP2, UPT, UR12, 0x1, UPT ;  /* 0x000000010c00788c */ /* 0x008fe4000bf45270 */
[----:B------:R-:W-:Y:S01]  /*2720*/  UISETP.NE.AND UP0, UPT, UR10, 0x1, UPT ;  /* 0x000000010a00788c */ /* 0x000fe2000bf05270 */
[----:B------:R-:W-:-:S02]  /*2730*/  UMOV UR6, UR7 ;  /* 0x0000000700067c82 */ /* 0x000fc40008000000 */
[----:B------:R-:W-:Y:S01]  /*2740*/  UMOV UR4, UR5 ;  /* 0x0000000500047c82 */ /* 0x000fe20008000000 */
[----:B------:R-:W-:Y:S02]  /*2750*/  USHF.R.U32.HI UR9, URZ, UR9, UR6 ;  /* 0x00000009ff097299 */ /* 0x000fe40008011606 */
[----:B----4-:R-:W-:Y:S02]  /*2760*/  USHF.R.U32.HI UR4, URZ, UR14, UR4 ;  /* 0x0000000eff047299 */ /* 0x010fe40008011604 */
[----:B------:R-:W-:Y:S02]  /*2770*/  USEL UR5, UR37, UR9, !UP2 ;  /* 0x0000000925057287 */ /* 0x000fe4000d000000 */
[----:B------:R-:W-:-:S04]  /*2780*/  USEL UR4, UR31, UR4, !UP0 ;  /* 0x000000041f047287 */ /* 0x000fc8000c000000 */
[----:B------:R-:W-:Y:S02]  /*2790*/  UIADD3 UR6, UPT, UPT, UR5, -UR4, URZ ;  /* 0x8000000405067290 */ /* 0x000fe4000fffe0ff */
[----:B------:R-:W-:Y:S02]  /*27a0*/  UIADD3 UR4, UPT, UPT, -UR5, UR4, URZ ;  /* 0x0000000405047290 */ /* 0x000fe4000fffe1ff */
[----:B------:R-:W-:Y:S02]  /*27b0*/  UIMAD UR31, UR6, UR10, UR31 ;  /* 0x0000000a061f72a4 */ /* 0x000fe4000f8e021f */
[----:B------:R-:W-:-:S12]  /*27c0*/  UIMAD UR37, UR4, UR12, UR37 ;  /* 0x0000000c042572a4 */ /* 0x000fd8000f8e0225 */
.L_x_41:
[----:B------:R-:W-:Y:S01]  /*27d0*/  VIADD R11, R11, 0x1 ;  /* 0x000000010b0b7836 */ /* 0x000fe20000000000 */
[----:B------:R-:W-:Y:S01]  /*27e0*/  R2UR UR4, R47 ;  /* 0x000000002f0472ca */ /* 0x000fe200000e0000 */
[----:B------:R-:W-:Y:S01]  /*27f0*/  UIADD3 UR28, UPT, UPT, UR31, UR63, URZ ;  /* 0x0000003f1f1c7290 */ /* 0x000fe2000fffe0ff */
[----:B------:R-:W-:Y:S02]  /*2800*/  PLOP3.LUT P1, PT, PT, PT, PT, 0x80, 0x8 ;  /* 0x000000000008781c */ /* 0x000fe40003f2f070 */
[----:B------:R-:W-:-:S04]  /*2810*/  ISETP.NE.AND P0, PT, R11, 0x2, PT ;  /* 0x000000020b00780c */ /* 0x000fc80003f05270 */
[----:B-1----:R-:W-:Y:S02]  /*2820*/  SEL R0, RZ, 0x1, P0 ;  /* 0x00000001ff007807 */ /* 0x002fe40000000000 */
[----:B------:R-:W-:Y:S02]  /*2830*/  SEL R11, R11, RZ, P0 ;  /* 0x000000ff0b0b7207 */ /* 0x000fe40000000000 */
[----:B------:R-:W-:Y:S01]  /*2840*/  LOP3.LUT R10, R10, R0, RZ, 0x3c, !PT ;  /* 0x000000000a0a7212 */ /* 0x000fe200078e3cff */
[----:B------:R-:W-:Y:S01]  /*2850*/  UIADD3 UR24, UPT, UPT, UR37, UR4, URZ ;  /* 0x0000000425187290 */ /* 0x000fe2000fffe0ff */
[----:B------:R-:W-:Y:S11]  /*2860*/  BRA.U UP1, `(.L_x_42) ;  /* 0xffffffed01d87547 */ /* 0x000ff6000b83ffff */
[----:B------:R-:W-:Y:S01]  /*2870*/  UIADD3 UR13, UPT, UPT, UR13, 0x20, URZ ;  /* 0x000000200d0d7890 */ /* 0x000fe2000fffe0ff */
[----:B------:R-:W-:-:S03]  /*2880*/  SHF.L.U32 R2, R12, 0x1f, RZ ;  /* 0x0000001f0c027819 */ /* 0x000fc600000006ff */
[----:B------:R-:W-:-:S09]  /*2890*/  ULEA UR4, UR22, UR13, 0x3 ;  /* 0x0000000d16047291 */ /* 0x000fd2000f8e18ff */
[----:B------:R-:W1:Y:S02]  /*28a0*/  SYNCS.PHASECHK.TRANS64.TRYWAIT P0, [UR4], R2 ;  /* 0x00000002ff0075a7 */ /* 0x000e640008001104 */
[----:B-1----:R-:W-:Y:S05]  /*28b0*/  @!P0 BRA `(.L_x_43) ;  /* 0x0000006000748947 */ /* 0x002fea0003800000 */
.L_x_143:
[----:B------:R-:W-:-:S04]  /*28c0*/  UIADD3 UR4, UPT, UPT, UR22, 0x1, URZ ;  /* 0x0000000116047890 */ /* 0x000fc8000fffe0ff */
[----:B------:R-:W-:-:S04]  /*28d0*/  UISETP.NE.AND UP0, UPT, UR4, 0x4, UPT ;  /* 0x000000040400788c */ /* 0x000fc8000bf05270 */
[----:B------:R-:W-:Y:S02]  /*28e0*/  USEL UR6, URZ, 0x1, UP0 ;  /* 0x00000001ff067887 */ /* 0x000fe40008000000 */
[----:B------:R-:W-:-:S04]  /*28f0*/  USEL UR4, UR4, URZ, UP0 ;  /* 0x000000ff04047287 */ /* 0x000fc80008000000 */
[----:B------:R-:W-:Y:S01]  /*2900*/  ULEA UR5, UR4, UR13, 0x3 ;  /* 0x0000000d04057291 */ /* 0x000fe2000f8e18ff */
[----:B-1----:R-:W-:-:S04]  /*2910*/  LOP3.LUT R2, R12, UR6, RZ, 0x3c, !PT ;  /* 0x000000060c027c12 */ /* 0x002fc8000f8e3cff */
[----:B------:R-:W-:-:S04]  /*2920*/  SHF.L.U32 R3, R2, 0x1f, RZ ;  /* 0x0000001f02037819 */ /* 0x000fc800000006ff */
[----:B------:R-:W1:Y:S02]  /*2930*/  SYNCS.PHASECHK.TRANS64.TRYWAIT P0, [UR5], R3 ;  /* 0x00000003ff0075a7 */ /* 0x000e640008001105 */
[----:B-1----:R-:W-:Y:S05]  /*2940*/  @!P0 BRA `(.L_x_44) ;  /* 0x0000006000688947 */ /* 0x002fea0003800000 */
.L_x_145:
[----:B------:R-:W-:-:S04]  /*2950*/  UIADD3 UR4, UPT, UPT, UR4, 0x1, URZ ;  /* 0x0000000104047890 */ /* 0x000fc8000fffe0ff */
[----:B------:R-:W-:-:S04]  /*2960*/  UISETP.NE.AND UP0, UPT, UR4, 0x4, UPT ;  /* 0x000000040400788c */ /* 0x000fc8000bf05270 */
[----:B------:R-:W-:Y:S02]  /*2970*/  USEL UR6, URZ, 0x1, UP0 ;  /* 0x00000001ff067887 */ /* 0x000fe40008000000 */
[----:B------:R-:W-:-:S04]  /*2980*/  USEL UR4, UR4, URZ, UP0 ;  /* 0x000000ff04047287 */ /* 0x000fc80008000000 */
[----:B------:R-:W-:Y:S01]  /*2990*/  ULEA UR5, UR4, UR13, 0x3 ;  /* 0x0000000d04057291 */ /* 0x000fe2000f8e18ff */
[----:B------:R-:W-:-:S04]  /*29a0*/  LOP3.LUT R2, R2, UR6, RZ, 0x3c, !PT ;  /* 0x0000000602027c12 */ /* 0x000fc8000f8e3cff */
[----:B-1----:R-:W-:-:S04]  /*29b0*/  SHF.L.U32 R3, R2, 0x1f, RZ ;  /* 0x0000001f02037819 */ /* 0x002fc800000006ff */
[----:B------:R-:W1:Y:S02]  /*29c0*/  SYNCS.PHASECHK.TRANS64.TRYWAIT P0, [UR5], R3 ;  /* 0x00000003ff0075a7 */ /* 0x000e640008001105 */
[----:B-1----:R-:W-:Y:S05]  /*29d0*/  @!P0 BRA `(.L_x_45) ;  /* 0x00000060005c8947 */ /* 0x002fea0003800000 */
.L_x_147:
[----:B------:R-:W-:-:S04]  /*29e0*/  UIADD3 UR4, UPT, UPT, UR4, 0x1, URZ ;  /* 0x0000000104047890 */ /* 0x000fc8000fffe0ff */
[----:B------:R-:W-:-:S04]  /*29f0*/  UISETP.NE.AND UP0, UPT, UR4, 0x4, UPT ;  /* 0x000000040400788c */ /* 0x000fc8000bf05270 */
[----:B------:R-:W-:Y:S02]  /*2a00*/  USEL UR5, URZ, 0x1, UP0 ;  /* 0x00000001ff057887 */ /* 0x000fe40008000000 */
[----:B------:R-:W-:-:S04]  /*2a10*/  USEL UR4, UR4, URZ, UP0 ;  /* 0x000000ff04047287 */ /* 0x000fc80008000000 */
[----:B------:R-:W-:Y:S01]  /*2a20*/  ULEA UR4, UR4, UR13, 0x3 ;  /* 0x0000000d04047291 */ /* 0x000fe2000f8e18ff */
[----:B------:R-:W-:-:S04]  /*2a30*/  LOP3.LUT R2, R2, UR5, RZ, 0x3c, !PT ;  /* 0x0000000502027c12 */ /* 0x000fc8000f8e3cff */
[----:B------:R-:W-:Y:S01]  /*2a40*/  SHF.L.U32 R2, R2, 0x1f, RZ ;  /* 0x0000001f02027819 */ /* 0x000fe200000006ff */
[----:B-1----:R-:W-:-:S07]  /*2a50*/  IMAD.U32 R0, RZ, RZ, UR4 ;  /* 0x00000004ff007e24 */ /* 0x002fce000f8e00ff */
.L_x_46:
[----:B-1----:R1:W2:Y:S02]  /*2a60*/  SYNCS.PHASECHK.TRANS64.TRYWAIT P0, [R0+URZ], R2 ;  /* 0x00000002000075a7 */ /* 0x0022a400080011ff */
[----:B--2---:R-:W-:Y:S05]  /*2a70*/  @!P0 NANOSLEEP.SYNCS 0x989680 ;  /* 0x009896800000895d */ /* 0x004fea0003900000 */
[----:B------:R-:W2:Y:S02]  /*2a80*/  @!P0 SYNCS.PHASECHK.TRANS64 P0, [R0+URZ], R2 ;  /* 0x00000002000085a7 */ /* 0x000ea400080010ff */
[----:B--2---:R-:W-:Y:S05]  /*2a90*/  @P0 EXIT ;  /* 0x000000000000094d */ /* 0x004fea0003800000 */
[----:B------:R-:W-:Y:S05]  /*2aa0*/  BRA `(.L_x_46) ;  /* 0xfffffffc00ec7947 */ /* 0x000fea000383ffff */
.L_x_22:
[----:B------:R-:W-:-:S04]  /*2ab0*/  UISETP.NE.AND UP0, UPT, UR47, URZ, UPT ;  /* 0x000000ff2f00728c */ /* 0x000fc8000bf05270 */
[----:B------:R-:W-:-:S09]  /*2ac0*/  UISETP.NE.OR UP0, UPT, UR18, 0x1, UP0 ;  /* 0x000000011200788c */ /* 0x000fd20008705670 */
[----:B------:R-:W-:Y:S05]  /*2ad0*/  BRA.U UP0, `(.L_x_47) ;  /* 0x0000000500487547 */ /* 0x000fea000b800000 */
[----:B------:R-:W-:Y:S01]  /*2ae0*/  ISETP.GE.U32.AND P2, PT, R0, 0x2, PT ;  /* 0x000000020000780c */ /* 0x000fe20003f46070 */
[----:B------:R-:W-:Y:S01]  /*2af0*/  IMAD.MOV.U32 R12, RZ, RZ, 0x1 ;  /* 0x00000001ff0c7424 */ /* 0x000fe200078e00ff */
[----:B------:R-:W-:Y:S02]  /*2b00*/  CS2R R10, SRZ ;  /* 0x00000000000a7805 */ /* 0x000fe4000001ff00 */
[----:B------:R-:W-:Y:S01]  /*2b10*/  CS2R R8, SRZ ;  /* 0x0000000000087805 */ /* 0x000fe2000001ff00 */
[----:B------:R-:W-:Y:S01]  /*2b20*/  UMOV UR6, 0x400 ;  /* 0x0000040000067882 */ /* 0x000fe20000000000 */
[----:B------:R-:W-:Y:S01]  /*2b30*/  UMOV UR5, URZ ;  /* 0x000000ff00057c82 */ /* 0x000fe20008000000 */
[----:B------:R-:W-:-:S12]  /*2b40*/  ULEA UR6, UR47, UR6, 0x18 ;  /* 0x000000062f067291 */ /* 0x000fd8000f8ec0ff */
.L_x_51:
[----:B------:R-:W-:Y:S02]  /*2b50*/  LEA R2, R8, UR6, 0x3 ;  /* 0x0000000608027c11 */ /* 0x000fe4000f8e18ff */
[----:B------:R-:W-:-:S03]  /*2b60*/  SHF.L.U32 R4, R9, 0x1f, RZ ;  /* 0x0000001f09047819 */ /* 0x000fc600000006ff */
[----:B------:R-:W-:Y:S01]  /*2b70*/  VIADD R5, R2, 0x100 ;  /* 0x0000010002057836 */ /* 0x000fe20000000000 */
[----:B------:R-:W2:Y:S02]  /*2b80*/  SYNCS.PHASECHK.TRANS64.TRYWAIT P0, [R2+URZ+0xf0], R4 ;  /* 0x0000f004020075a7 */ /* 0x000ea400080011ff */
[----:B--2---:R-:W-:Y:S05]  /*2b90*/  @!P0 BRA `(.L_x_48) ;  /* 0x0000006000048947 */ /* 0x004fea0003800000 */
.L_x_148:
[----:B------:R-:W-:Y:S01]  /*2ba0*/  ULEA UR4, UR5, UR6, 0x3 ;  /* 0x0000000605047291 */ /* 0x000fe2000f8e18ff */
[----:B--2---:R-:W-:Y:S01]  /*2bb0*/  PRMT R2, RZ, 0x654, R5 ;  /* 0x00000654ff027816 */ /* 0x004fe20000000005 */
[----:B------:R-:W-:Y:S01]  /*2bc0*/  @!P2 IMAD.MOV.U32 R4, RZ, RZ, 0x10 ;  /* 0x00000010ff04a424 */ /* 0x000fe200078e00ff */
[----:B------:R-:W-:Y:S01]  /*2bd0*/  SHF.L.U32 R5, R12, 0x1f, RZ ;  /* 0x0000001f0c057819 */ /* 0x000fe200000006ff */
[----:B------:R-:W-:Y:S01]  /*2be0*/  UIADD3 UR7, UPT, UPT, UR4, 0x90, URZ ;  /* 0x0000009004077890 */ /* 0x000fe2000fffe0ff */
[----:B------:R2:W-:Y:S05]  /*2bf0*/  SYNCS.ARRIVE.TRANS64.RED.A1T0 RZ, [R2+URZ], RZ ;  /* 0x000000ff02ff79a7 */ /* 0x0005ea00081004ff */
[----:B------:R-:W-:Y:S01]  /*2c00*/  IMAD.U32 R6, RZ, RZ, UR7 ;  /* 0x00000007ff067e24 */ /* 0x000fe2000f8e00ff */
[----:B------:R-:W3:Y:S04]  /*2c10*/  SYNCS.PHASECHK.TRANS64.TRYWAIT P0, [UR4+0xa0], R5 ;  /* 0x0000a005ff0075a7 */ /* 0x000ee80008001104 */
[----:B------:R-:W-:Y:S01]  /*2c20*/  PRMT R6, R0, 0x654, R6 ;  /* 0x0000065400067816 */ /* 0x000fe20000000006 */
[----:B--23--:R-:W-:Y:S06]  /*2c30*/  @!P0 BRA `(.L_x_49) ;  /* 0x0000005c00f08947 */ /* 0x00cfec0003800000 */
.L_x_150:
[----:B------:R-:W-:Y:S01]  /*2c40*/  ULEA UR8, UR5, UR6, 0x4 ;  /* 0x0000000605087291 */ /* 0x000fe2000f8e20ff */
[----:B------:R-:W-:Y:S01]  /*2c50*/  SEL R3, R6, R3, !P2 ;  /* 0x0000000306037207 */ /* 0x000fe20005000000 */
[----:B------:R-:W-:Y:S01]  /*2c60*/  UIADD3 UR9, UPT, UPT, UR4, 0x90, URZ ;  /* 0x0000009004097890 */ /* 0x000fe2000fffe0ff */
[----:B--2---:R-:W-:Y:S01]  /*2c70*/  LEA R2, R11, UR6, 0x3 ;  /* 0x000000060b027c11 */ /* 0x004fe2000f8e18ff */
[----:B------:R-:W-:Y:S01]  /*2c80*/  UIADD3 UR8, UPT, UPT, UR8, 0x120, URZ ;  /* 0x0000012008087890 */ /* 0x000fe2000fffe0ff */
[----:B------:R2:W-:Y:S01]  /*2c90*/  @!P2 SYNCS.ARRIVE.TRANS64.RED RZ, [R3+URZ], R4 ;  /* 0x0000000403ffa9a7 */ /* 0x0005e200080004ff */
[----:B------:R-:W-:Y:S01]  /*2ca0*/  UIADD3 UR4, UPT, UPT, UR5, 0x1, URZ ;  /* 0x0000000105047890 */ /* 0x000fe2000fffe0ff */
[----:B------:R-:W-:-:S03]  /*2cb0*/  VIADD R8, R8, 0x1 ;  /* 0x0000000108087836 */ /* 0x000fc60000000000 */
[----:B------:R-:W-:Y:S02]  /*2cc0*/  UISETP.NE.AND UP0, UPT, UR4, 0x2, UPT ;  /* 0x000000020400788c */ /* 0x000fe4000bf05270 */
[----:B------:R-:W-:Y:S01]  /*2cd0*/  ISETP.NE.AND P0, PT, R8, 0x2, PT ;  /* 0x000000020800780c */ /* 0x000fe20003f05270 */
[----:B------:R-:W-:Y:S06]  /*2ce0*/  UGETNEXTWORKID.BROADCAST [UR8], [UR9] ;  /* 0x00000000080073ca */ /* 0x000fec0008000100 */
[----:B------:R-:W-:Y:S02]  /*2cf0*/  USEL UR7, URZ, 0x1, UP0 ;  /* 0x00000001ff077887 */ /* 0x000fe40008000000 */
[----:B------:R-:W-:-:S04]  /*2d00*/  USEL UR5, UR4, URZ, UP0 ;  /* 0x000000ff04057287 */ /* 0x000fc80008000000 */
[----:B------:R-:W-:Y:S02]  /*2d10*/  LOP3.LUT R12, R12, UR7, RZ, 0x3c, !PT ;  /* 0x000000070c0c7c12 */ /* 0x000fe4000f8e3cff */
[----:B--2---:R-:W-:-:S04]  /*2d20*/  SHF.L.U32 R4, R10, 0x1f, RZ ;  /* 0x0000001f0a047819 */ /* 0x004fc800000006ff */
[----:B------:R-:W2:Y:S02]  /*2d30*/  SYNCS.PHASECHK.TRANS64.TRYWAIT P1, [R2+URZ+0x90], R4 ;  /* 0x00009004020075a7 */ /* 0x000ea400080211ff */
[----:B--2---:R-:W-:Y:S05]  /*2d40*/  @!P1 BRA `(.L_x_50) ;  /* 0x0000005c00c49947 */ /* 0x004fea0003800000 */
.L_x_151:
[C---:B--2---:R-:W-:Y:S01]  /*2d50*/  LEA R4, R11.reuse, UR6, 0x4 ;  /* 0x000000060b047c11 */ /* 0x044fe2000f8e20ff */
[----:B------:R-:W-:Y:S01]  /*2d60*/  VIADD R2, R2, 0xa0 ;  /* 0x000000a002027836 */ /* 0x000fe20000000000 */
[----:B------:R-:W-:Y:S01]  /*2d70*/  SEL R8, R8, RZ, P0 ;  /* 0x000000ff08087207 */ /* 0x000fe20000000000 */
[----:B------:R-:W-:-:S03]  /*2d80*/  VIADD R11, R11, 0x1 ;  /* 0x000000010b0b7836 */ /* 0x000fc60000000000 */
[----:B------:R-:W2:Y:S01]  /*2d90*/  LDS.128 R4, [R4+0x120] ;  /* 0x0001200004047984 */ /* 0x000ea20000000c00 */
[----:B------:R-:W-:Y:S02]  /*2da0*/  PRMT R2, RZ, 0x654, R2 ;  /* 0x00000654ff027816 */ /* 0x000fe40000000002 */
[C---:B------:R-:W-:Y:S01]  /*2db0*/  ISETP.NE.AND P1, PT, R11.reuse, 0x2, PT ;  /* 0x000000020b00780c */ /* 0x040fe20003f25270 */
[----:B------:R-:W-:Y:S01]  /*2dc0*/  @!PT LDS RZ, [RZ] ;  /* 0x00000000fffff984 */ /* 0x000fe20000000800 */
[----:B------:R-:W-:Y:S01]  /*2dd0*/  @!PT LDS RZ, [RZ] ;  /* 0x00000000fffff984 */ /* 0x000fe20000000800 */
[----:B------:R-:W-:Y:S01]  /*2de0*/  @!PT LDS RZ, [RZ] ;  /* 0x00000000fffff984 */ /* 0x000fe20000000800 */
[----:B------:R-:W-:Y:S01]  /*2df0*/  @!PT LDS RZ, [RZ] ;  /* 0x00000000fffff984 */ /* 0x000fe20000000800 */
[----:B------:R3:W-:Y:S06]  /*2e00*/  MEMBAR.ALL.CTA ;  /* 0x0000000000007992 */ /* 0x0007ec0000008000 */
[----:B---3--:R-:W3:Y:S01]  /*2e10*/  FENCE.VIEW.ASYNC.S ;  /* 0x00000000000073c6 */ /* 0x008ee20000000000 */
[----:B------:R-:W-:Y:S01]  /*2e20*/  SEL R11, R11, RZ, P1 ;  /* 0x000000ff0b0b7207 */ /* 0x000fe20000800000 */
[----:B---3--:R3:W-:Y:S01]  /*2e30*/  SYNCS.ARRIVE.TRANS64.RED.A1T0 RZ, [R2+URZ], RZ ;  /* 0x000000ff02ff79a7 */ /* 0x0087e200081004ff */
[----:B--2---:R-:W-:-:S02]  /*2e40*/  LOP3.LUT P3, RZ, R6, 0x1, RZ, 0xc0, !PT ;  /* 0x0000000106ff7812 */ /* 0x004fc4000786c0ff */
[----:B------:R-:W-:-:S04]  /*2e50*/  SEL R4, RZ, 0x1, P1 ;  /* 0x00000001ff047807 */ /* 0x000fc80000800000 */
[----:B------:R-:W-:Y:S02]  /*2e60*/  LOP3.LUT R10, R10, R4, RZ, 0x3c, !PT ;  /* 0x000000040a0a7212 */ /* 0x000fe400078e3cff */
[----:B---3--:R-:W-:-:S04]  /*2e70*/  SEL R2, RZ, 0x1, P0 ;  /* 0x00000001ff027807 */ /* 0x008fc80000000000 */
[----:B------:R-:W-:Y:S01]  /*2e80*/  LOP3.LUT R9, R9, R2, RZ, 0x3c, !PT ;  /* 0x0000000209097212 */ /* 0x000fe200078e3cff */
[----:B------:R-:W-:Y:S06]  /*2e90*/  @P3 BRA `(.L_x_51) ;  /* 0xfffffffc002c3947 */ /* 0x000fec000383ffff */
[----:B------:R-:W-:Y:S01]  /*2ea0*/  ULEA UR4, UR5, UR6, 0x3 ;  /* 0x0000000605047291 */ /* 0x000fe2000f8e18ff */
[----:B------:R-:W-:-:S08]  /*2eb0*/  SHF.L.U32 R2, R12, 0x1f, RZ ;  /* 0x0000001f0c027819 */ /* 0x000fd000000006ff */
[----:B------:R-:W2:Y:S02]  /*2ec0*/  SYNCS.PHASECHK.TRANS64 P0, [UR4+0xa0], R2 ;  /* 0x0000a002ff0075a7 */ /* 0x000ea40008001004 */
[----:B--2---:R-:W-:Y:S05]  /*2ed0*/  @P0 BRA `(.L_x_52) ;  /* 0x0000000000080947 */ /* 0x004fea0003800000 */
[----:B------:R-:W2:Y:S02]  /*2ee0*/  SYNCS.PHASECHK.TRANS64.TRYWAIT P0, [UR4+0xa0], R2 ;  /* 0x0000a002ff0075a7 */ /* 0x000ea40008001104 */
[----:B--2---:R-:W-:Y:S05]  /*2ef0*/  @!P0 BRA `(.L_x_53) ;  /* 0x0000005c006c8947 */ /* 0x004fea0003800000 */
.L_x_52:
[----:B------:R-:W-:-:S04]  /*2f00*/  UIADD3 UR7, UPT, UPT, UR5, 0x1, URZ ;  /* 0x0000000105077890 */ /* 0x000fc8000fffe0ff */
[----:B------:R-:W-:-:S04]  /*2f10*/  UISETP.NE.AND UP0, UPT, UR7, 0x2, UPT ;  /* 0x000000020700788c */ /* 0x000fc8000bf05270 */
[----:B------:R-:W-:Y:S02]  /*2f20*/  USEL UR8, URZ, 0x1, UP0 ;  /* 0x00000001ff087887 */ /* 0x000fe40008000000 */
[----:B------:R-:W-:-:S04]  /*2f30*/  USEL UR7, UR7, URZ, UP0 ;  /* 0x000000ff07077287 */ /* 0x000fc80008000000 */
[----:B------:R-:W-:Y:S01]  /*2f40*/  ULEA UR7, UR7, UR6, 0x3 ;  /* 0x0000000607077291 */ /* 0x000fe2000f8e18ff */
[----:B--2---:R-:W-:-:S04]  /*2f50*/  LOP3.LUT R2, R12, UR8, RZ, 0x3c, !PT ;  /* 0x000000080c027c12 */ /* 0x004fc8000f8e3cff */
[----:B------:R-:W-:-:S04]  /*2f60*/  SHF.L.U32 R0, R2, 0x1f, RZ ;  /* 0x0000001f02007819 */ /* 0x000fc800000006ff */
[----:B------:R-:W2:Y:S02]  /*2f70*/  SYNCS.PHASECHK.TRANS64 P0, [UR7+0xa0], R0 ;  /* 0x0000a000ff0075a7 */ /* 0x000ea40008001007 */
[----:B-12---:R-:W-:Y:S05]  /*2f80*/  @P0 EXIT ;  /* 0x000000000000094d */ /* 0x006fea0003800000 */
[----:B------:R-:W-:Y:S02]  /*2f90*/  SHF.L.U32 R2, R2, 0x1f, RZ ;  /* 0x0000001f02027819 */ /* 0x000fe400000006ff */
[----:B------:R-:W-:-:S07]  /*2fa0*/  MOV R0, UR7 ;  /* 0x0000000700007c02 */ /* 0x000fce0008000f00 */
.L_x_54:
[----:B-1----:R1:W2:Y:S02]  /*2fb0*/  SYNCS.PHASECHK.TRANS64.TRYWAIT P0, [R0+URZ+0xa0], R2 ;  /* 0x0000a002000075a7 */ /* 0x0022a400080011ff */
[----:B--2---:R-:W-:Y:S05]  /*2fc0*/  @!P0 NANOSLEEP.SYNCS 0x989680 ;  /* 0x009896800000895d */ /* 0x004fea0003900000 */
[----:B------:R-:W2:Y:S02]  /*2fd0*/  @!P0 SYNCS.PHASECHK.TRANS64 P0, [R0+URZ+0xa0], R2 ;  /* 0x0000a002000085a7 */ /* 0x000ea400080010ff */
[----:B--2---:R-:W-:Y:S05]  /*2fe0*/  @P0 EXIT ;  /* 0x000000000000094d */ /* 0x004fea0003800000 */
[----:B------:R-:W-:Y:S05]  /*2ff0*/  BRA `(.L_x_54) ;  /* 0xfffffffc00ec7947 */ /* 0x000fea000383ffff */
.L_x_47:
[----:B------:R-:W-:Y:S05]  /*3000*/  BRA.U UP4, `(.L_x_55) ;  /* 0x0000001104447547 */ /* 0x000fea000b800000 */
[----:B------:R-:W-:Y:S01]  /*3010*/  UMOV UR4, 0x40 ;  /* 0x0000004000047882 */ /* 0x000fe20000000000 */
[----:B------:R-:W-:Y:S01]  /*3020*/  NOP ;  /* 0x0000000000007918 */ /* 0x000fe20000000000 */
[----:B------:R-:W-:Y:S01]  /*3030*/  ULEA UR5, UR47, UR4, 0x18 ;  /* 0x000000042f057291 */ /* 0x000fe2000f8ec0ff */
[----:B------:R-:W-:Y:S02]  /*3040*/  UMOV UR6, 0x400 ;  /* 0x0000040000067882 */ /* 0x000fe40000000000 */
[----:B------:R-:W-:-:S06]  /*3050*/  ULEA UR6, UR47, UR6, 0x18 ;  /* 0x000000062f067291 */ /* 0x000fcc000f8ec0ff */
[----:B------:R-:W2:Y:S02]  /*3060*/  LDS.U8 R0, [UR5+0x1c] ;  /* 0x00001c05ff007984 */ /* 0x000ea40008000000 */
[----:B--2---:R-:W-:-:S13]  /*3070*/  ISETP.NE.AND P0, PT, R0, RZ, PT ;  /* 0x000000ff0000720c */ /* 0x004fda0003f05270 */
[----:B------:R-:W-:Y:S05]  /*3080*/  @P0 BRA `(.L_x_56) ;  /* 0x0000000000580947 */ /* 0x000fea0003800000 */
[----:B------:R-:W-:-:S13]  /*3090*/  ELECT P0, URZ, PT ;  /* 0x0000000000ff782f */ /* 0x000fda0003800000 */
[----:B------:R-:W-:Y:S05]  /*30a0*/  @!P0 BRA `(.L_x_57) ;  /* 0x0000000000608947 */ /* 0x000fea0003800000 */
[----:B------:R-:W-:Y:S01]  /*30b0*/  UMOV UR4, 0x10 ;  /* 0x0000001000047882 */ /* 0x000fe20000000000 */
[----:B------:R-:W-:Y:S01]  /*30c0*/  HFMA2 R0, -RZ, RZ, 0, 5.9604644775390625e-08 ;  /* 0x00000001ff007431 */ /* 0x000fe200000001ff */
[----:B------:R-:W-:-:S03]  /*30d0*/  MOV R3, 0xffff ;  /* 0x0000ffff00037802 */ /* 0x000fc60000000f00 */
[----:B------:R-:W-:Y:S04]  /*30e0*/  DEPBAR.LE SB2, 0x36 ;  /* 0x0000ad800000791a */ /* 0x000fe80000000000 */
[----:B------:R-:W2:Y:S02]  /*30f0*/  UTCATOMSWS.FIND_AND_SET.ALIGN UP0, UR4, UR4 ;  /* 0x00000004000475e3 */ /* 0x000ea40008000800 */
[----:B--2---:R-:W-:Y:S01]  /*3100*/  MOV R4, UR4 ;  /* 0x0000000400047c02 */ /* 0x004fe20008000f00 */
[----:B------:R-:W-:Y:S06]  /*3110*/  BRA.U UP0, `(.L_x_58) ;  /* 0x0000000100187547 */ /* 0x000fec000b800000 */
.L_x_59:
[----:B------:R-:W-:Y:S05]  /*3120*/  NANOSLEEP 0x64 ;  /* 0x000000640000795d */ /* 0x000fea0003800000 */
[----:B------:R-:W-:-:S05]  /*3130*/  UMOV UR4, 0x10 ;  /* 0x0000001000047882 */ /* 0x000fca0000000000 */
[----:B------:R-:W-:Y:S04]  /*3140*/  DEPBAR.LE SB2, 0x36 ;  /* 0x0000ad800000791a */ /* 0x000fe80000000000 */
[----:B------:R-:W2:Y:S02]  /*3150*/  UTCATOMSWS.FIND_AND_SET.ALIGN UP0, UR4, UR4 ;  /* 0x00000004000475e3 */ /* 0x000ea40008000800 */
[----:B--2---:R-:W-:Y:S01]  /*3160*/  MOV R4, UR4 ;  /* 0x0000000400047c02 */ /* 0x004fe20008000f00 */
[----:B------:R-:W-:Y:S05]  /*3170*/  BRA.U !UP0, `(.L_x_59) ;  /* 0xfffffffd08e87547 */ /* 0x000fea000b83ffff */
.L_x_58:
[-C--:B------:R-:W-:Y:S02]  /*3180*/  SHF.L.U32 R3, R3, R4.reuse, RZ ;  /* 0x0000000403037219 */ /* 0x080fe400000006ff */
[----:B------:R-:W-:Y:S01]  /*3190*/  SHF.L.U32 R0, R0, R4, RZ ;  /* 0x0000000400007219 */ /* 0x000fe200000006ff */
[----:B------:R-:W-:Y:S02]  /*31a0*/  IMAD.SHL.U32 R4, R4, 0x20, RZ ;  /* 0x0000002004047824 */ /* 0x000fe400078e00ff */
[----:B------:R2:W-:Y:S04]  /*31b0*/  ATOMS.OR RZ, [UR5+0x14], R3 ;  /* 0x00001403ffff798c */ /* 0x0005e8000b000005 */
[----:B------:R2:W-:Y:S04]  /*31c0*/  ATOMS.OR RZ, [UR5+0x18], R0 ;  /* 0x00001800ffff798c */ /* 0x0005e8000b000005 */
[----:B------:R2:W-:Y:S01]  /*31d0*/  STS [UR6+0x140], R4 ;  /* 0x00014004ff007988 */ /* 0x0005e20008000806 */
[----:B------:R-:W-:Y:S05]  /*31e0*/  BRA `(.L_x_57) ;  /* 0x0000000000107947 */ /* 0x000fea0003800000 */
.L_x_56:
[----:B------:R-:W-:Y:S02]  /*31f0*/  MOV R0, 0xffffffff ;  /* 0xffffffff00007802 */ /* 0x000fe40000000f00 */
[----:B------:R-:W-:-:S03]  /*3200*/  MOV R4, 0x3230 ;  /* 0x0000323000047802 */ /* 0x000fc60000000f00 */
[----:B------:R2:W-:Y:S04]  /*3210*/  STS [UR6+0x140], R0 ;  /* 0x00014000ff007988 */ /* 0x0005e80008000806 */
[----:B-12--5:R-:W-:Y:S05]  /*3220*/  CALL.REL.NOINC `($__internal_1_$__cuda_sm10x_tcgen05_guardrail_trap_phase_invalid_during_alloc) ;  /* 0x0000006000b87944 */ /* 0x026fea0003c00000 */
.L_x_57:
[----:B------:R-:W-:Y:S05]  /*3230*/  WARPSYNC.ALL ;  /* 0x0000000000007948 */ /* 0x000fea0003800000 */
[----:B------:R-:W3:Y:S01]  /*3240*/  S2UR UR4, SR_CgaCtaId ;  /* 0x00000000000479c3 */ /* 0x000ee20000008800 */
[----:B------:R-:W-:Y:S01]  /*3250*/  UMOV UR41, 0x400 ;  /* 0x0000040000297882 */ /* 0x000fe20000000000 */
[----:B------:R-:W-:-:S06]  /*3260*/  NOP ;  /* 0x0000000000007918 */ /* 0x000fcc0000000000 */
[----:B------:R-:W-:Y:S06]  /*3270*/  BAR.ARV 0x6, 0xa0 ;  /* 0x0182800000007b1d */ /* 0x000fec0000002000 */
[----:B------:R-:W4:Y:S01]  /*3280*/  LDCU UR6, c[0x0][0x38c] ;  /* 0x00007180ff0677ac */ /* 0x000f220008000800 */
[----:B------:R-:W-:Y:S01]  /*3290*/  LOP3.LUT R2, R2, 0xffff, RZ, 0xc0, !PT ;  /* 0x0000ffff02027812 */ /* 0x000fe200078ec0ff */
[----:B------:R-:W-:Y:S01]  /*32a0*/  IMAD.MOV.U32 R11, RZ, RZ, 0x1 ;  /* 0x00000001ff0b7424 */ /* 0x000fe200078e00ff */
[----:B------:R-:W-:Y:S01]  /*32b0*/  CS2R R8, SRZ ;  /* 0x0000000000087805 */ /* 0x000fe2000001ff00 */
[----:B------:R-:W1:Y:S01]  /*32c0*/  LDCU UR7, c[0x0][0x38c] ;  /* 0x00007180ff0777ac */ /* 0x000e620008000800 */
[----:B------:R-:W-:Y:S01]  /*32d0*/  R2UR UR42, R2 ;  /* 0x00000000022a72ca */ /* 0x000fe200000e0000 */
[----:B------:R-:W-:Y:S01]  /*32e0*/  IMAD.MOV.U32 R10, RZ, RZ, RZ ;  /* 0x000000ffff0a7224 */ /* 0x000fe200078e00ff */
[----:B------:R-:W-:Y:S01]  /*32f0*/  UMOV UR45, URZ ;  /* 0x000000ff002d7c82 */ /* 0x000fe20008000000 */
[----:B------:R-:W-:Y:S01]  /*3300*/  UMOV UR39, URZ ;  /* 0x000000ff00277c82 */ /* 0x000fe20008000000 */
[----:B---3--:R-:W-:Y:S01]  /*3310*/  ULEA UR41, UR4, UR41, 0x18 ;  /* 0x0000002904297291 */ /* 0x008fe2000f8ec0ff */
[----:B------:R-:W-:Y:S01]  /*3320*/  UMOV UR62, 0x0 ;  /* 0x00000000003e7882 */ /* 0x000fe20000000000 */
[----:B------:R-:W-:-:S02]  /*3330*/  UMOV UR63, 0x4200490 ;  /* 0x04200490003f7882 */ /* 0x000fc40000000000 */
[----:B------:R-:W-:Y:S02]  /*3340*/  UIADD3 UR5, UPT, UPT, UR41, 0x4400, URZ ;  /* 0x0000440029057890 */ /* 0x000fe4000fffe0ff */
[----:B------:R-:W-:Y:S02]  /*3350*/  UIADD3 UR4, UPT, UPT, UR41, 0x14400, URZ ;  /* 0x0001440029047890 */ /* 0x000fe4000fffe0ff */
[----:B----4-:R-:W-:Y:S01]  /*3360*/  UIADD3 UR6, UPT, UPT, UR6, 0x7f, URZ ;  /* 0x0000007f06067890 */ /* 0x010fe2000fffe0ff */
[----:B--2---:R-:W2:Y:S01]  /*3370*/  LDS R0, [UR41+0x140] ;  /* 0x00014029ff007984 */ /* 0x004ea20008000800 */
[----:B------:R-:W-:Y:S02]  /*3380*/  USHF.R.U32.HI UR5, URZ, 0x4, UR5 ;  /* 0x00000004ff057899 */ /* 0x000fe40008011605 */
[----:B------:R-:W-:Y:S02]  /*3390*/  USHF.R.S32.HI UR47, URZ, 0x1f, UR6 ;  /* 0x0000001fff2f7899 */ /* 0x000fe40008011406 */
[----:B------:R-:W-:-:S02]  /*33a0*/  USHF.R.U32.HI UR4, URZ, 0x4, UR4 ;  /* 0x00000004ff047899 */ /* 0x000fc40008011604 */
[----:B------:R-:W-:Y:S02]  /*33b0*/  ULEA.HI UR47, UR47, UR6, URZ, 0x7 ;  /* 0x000000062f2f7291 */ /* 0x000fe4000f8f38ff */
[----:B------:R-:W-:Y:S02]  /*33c0*/  ULOP3.LUT UR5, UR5, 0x3fff, URZ, 0xc0, !UPT ;  /* 0x00003fff05057892 */ /* 0x000fe4000f8ec0ff */
[----:B------:R-:W-:Y:S02]  /*33d0*/  USHF.R.S32.HI UR47, URZ, 0x7, UR47 ;  /* 0x00000007ff2f7899 */ /* 0x000fe4000801142f */
[----:B------:R-:W-:Y:S02]  /*33e0*/  ULOP3.LUT UR4, UR4, 0x3fff, URZ, 0xc0, !UPT ;  /* 0x00003fff04047892 */ /* 0x000fe4000f8ec0ff */
[----:B------:R-:W-:Y:S01]  /*33f0*/  UISETP.LT.AND UP0, UPT, UR47, 0x1, UPT ;  /* 0x000000012f00788c */ /* 0x000fe2000bf01270 */
[----:B------:R-:W-:Y:S01]  /*3400*/  UMOV UR60, 0x0 ;  /* 0x00000000003c7882 */ /* 0x000fe20000000000 */
[----:B------:R-:W-:-:S02]  /*3410*/  UMOV UR61, 0x4200490 ;  /* 0x04200490003d7882 */ /* 0x000fc40000000000 */
[----:B------:R-:W-:Y:S01]  /*3420*/  USEL UR64, UR47, 0x1, !UP0 ;  /* 0x000000012f407887 */ /* 0x000fe2000c000000 */
[----:B------:R-:W-:Y:S01]  /*3430*/  UMOV UR58, 0x0 ;  /* 0x00000000003a7882 */ /* 0x000fe20000000000 */
[----:B------:R-:W-:Y:S01]  /*3440*/  UMOV UR59, 0x4200490 ;  /* 0x04200490003b7882 */ /* 0x000fe20000000000 */
[----:B------:R-:W-:Y:S01]  /*3450*/  UMOV UR56, 0x0 ;  /* 0x0000000000387882 */ /* 0x000fe20000000000 */
[----:B------:R-:W-:Y:S01]  /*3460*/  UMOV UR57, 0x4200490 ;  /* 0x0420049000397882 */ /* 0x000fe20000000000 */
[----:B------:R-:W-:Y:S01]  /*3470*/  UMOV UR54, 0x0 ;  /* 0x0000000000367882 */ /* 0x000fe20000000000 */
[----:B------:R-:W-:Y:S01]  /*3480*/  UMOV UR55, 0x4200490 ;  /* 0x0420049000377882 */ /* 0x000fe20000000000 */
[----:B------:R-:W-:Y:S01]  /*3490*/  UMOV UR52, 0x0 ;  /* 0x0000000000347882 */ /* 0x000fe20000000000 */
[----:B------:R-:W-:Y:S01]  /*34a0*/  UMOV UR53, 0x4200490 ;  /* 0x0420049000357882 */ /* 0x000fe20000000000 */
[----:B------:R-:W-:Y:S02]  /*34b0*/  ULOP3.LUT UR43, UR5, 0x10000, URZ, 0xfc, !UPT ;  /* 0x00010000052b7892 */ /* 0x000fe4000f8efcff */
[----:B------:R-:W-:-:S02]  /*34c0*/  ULOP3.LUT UR44, UR4, 0x10000, URZ, 0xfc, !UPT ;  /* 0x00010000042c7892 */ /* 0x000fc4000f8efcff */
[----:B------:R-:W-:Y:S02]  /*34d0*/  UIADD3 UR64, UPT, UPT, -UR64, URZ, URZ ;  /* 0x000000ff40407290 */ /* 0x000fe4000fffe1ff */
[----:B-1----:R-:W-:Y:S01]  /*34e0*/  UISETP.GE.AND UP4, UPT, UR7, 0x1, UPT ;  /* 0x000000010700788c */ /* 0x002fe2000bf86270 */
[----:B------:R-:W-:Y:S01]  /*34f0*/  UMOV UR50, 0x0 ;  /* 0x0000000000327882 */ /* 0x000fe20000000000 */
[----:B------:R-:W-:Y:S01]  /*3500*/  UMOV UR51, 0x4200490 ;  /* 0x0420049000337882 */ /* 0x000fe20000000000 */
[----:B------:R-:W-:Y:S01]  /*3510*/  UMOV UR48, 0x0 ;  /* 0x0000000000307882 */ /* 0x000fe20000000000 */
[----:B--2---:R-:W-:Y:S01]  /*3520*/  R2UR UR65, R0 ;  /* 0x00000000004172ca */ /* 0x004fe200000e0000 */
[----:B------:R-:W-:-:S14]  /*3530*/  UMOV UR49, 0x4200490 ;  /* 0x0420049000317882 */ /* 0x000fdc0000000000 */
.L_x_66:
[----:B------:R-:W-:Y:S02]  /*3540*/  LEA R0, R10, UR41, 0x3 ;  /* 0x000000290a007c11 */ /* 0x000fe4000f8e18ff */
[----:B------:R-:W-:Y:S02]  /*3550*/  SHF.L.U32 R2, R9, 0x1f, RZ ;  /* 0x0000001f09027819 */ /* 0x000fe400000006ff */
[----:B------:R-:W-:Y:S01]  /*3560*/  PLOP3.LUT P0, PT, PT, PT, UP4, 0x80, 0x8 ;  /* 0x000000000008781c */ /* 0x000fe20003f0f048 */
[----:B------:R-:W-:Y:S01]  /*3570*/  VIADD R3, R0, 0xa0 ;  /* 0x000000a000037836 */ /* 0x000fe20000000000 */
[----:B-1----:R-:W1:Y:S02]  /*3580*/  SYNCS.PHASECHK.TRANS64.TRYWAIT P1, [R0+URZ+0x90], R2 ;  /* 0x00009002000075a7 */ /* 0x002e6400080211ff */
[----:B-1-3--:R-:W-:Y:S09]  /*3590*/  @!P1 BRA `(.L_x_60) ;  /* 0x0000005400dc9947 */ /* 0x00aff20003800000 */
.L_x_153:
[----:B------:R-:W-:Y:S01]  /*35a0*/  LEA R4, R10, UR41, 0x4 ;  /* 0x000000290a047c11 */ /* 0x000fe2000f8e20ff */
[----:B------:R-:W-:Y:S01]  /*35b0*/  @UP4 ULEA UR4, UR39, UR41, 0x3 ;  /* 0x0000002927044291 */ /* 0x000fe2000f8e18ff */
[----:B------:R-:W-:Y:S01]  /*35c0*/  PLOP3.LUT P2, PT, PT, PT, PT, 0x80, 0x8 ;  /* 0x000000000008781c */ /* 0x000fe20003f4f070 */
[----:B------:R-:W-:Y:S01]  /*35d0*/  ULEA UR46, UR45, UR41, 0x3 ;  /* 0x000000292d2e7291 */ /* 0x000fe2000f8e18ff */
[----:B------:R-:W-:Y:S02]  /*35e0*/  PRMT R3, RZ, 0x654, R3 ;  /* 0x00000654ff037816 */ /* 0x000fe40000000003 */
[----:B------:R-:W2:Y:S01]  /*35f0*/  LDS.128 R4, [R4+0x120] ;  /* 0x0001200004047984 */ /* 0x000ea20000000c00 */
[----:B-1----:R-:W-:Y:S02]  /*3600*/  @P0 SHF.L.U32 R2, R8, 0x1f, RZ ;  /* 0x0000001f08020819 */ /* 0x002fe400000006ff */
[----:B------:R-:W-:Y:S01]  /*3610*/  SHF.L.U32 R0, R11, 0x1f, RZ ;  /* 0x0000001f0b007819 */ /* 0x000fe200000006ff */
[----:B------:R-:W-:Y:S01]  /*3620*/  @!PT LDS RZ, [RZ] ;  /* 0x00000000fffff984 */ /* 0x000fe20000000800 */
[----:B------:R-:W-:Y:S01]  /*3630*/  @!PT LDS RZ, [RZ] ;  /* 0x00000000fffff984 */ /* 0x000fe20000000800 */
[----:B------:R-:W-:Y:S01]  /*3640*/  @!PT LDS RZ, [RZ] ;  /* 0x00000000fffff984 */ /* 0x000fe20000000800 */
[----:B------:R-:W-:Y:S01]  /*3650*/  @!PT LDS RZ, [RZ] ;  /* 0x00000000fffff984 */ /* 0x000fe20000000800 */
[----:B------:R1:W-:Y:S06]  /*3660*/  MEMBAR.ALL.CTA ;  /* 0x0000000000007992 */ /* 0x0003ec0000008000 */
[----:B-1----:R-:W1:Y:S02]  /*3670*/  FENCE.VIEW.ASYNC.S ;  /* 0x00000000000073c6 */ /* 0x002e640000000000 */
[----:B-1----:R1:W-:Y:S01]  /*3680*/  SYNCS.ARRIVE.TRANS64.RED.A1T0 RZ, [R3+URZ], RZ ;  /* 0x000000ff03ff79a7 */ /* 0x0023e200081004ff */
[----:B------:R1:W3:Y:S01]  /*3690*/  @P0 SYNCS.PHASECHK.TRANS64.TRYWAIT P2, [UR4], R2 ;  /* 0x00000002ff0005a7 */ /* 0x0002e20008041104 */
[----:B------:R-:W-:Y:S01]  /*36a0*/  ULEA.HI UR4, UR45, UR45, URZ, 0x1 ;  /* 0x0000002d2d047291 */ /* 0x000fe2000f8f08ff */
[----:B--2---:R-:W-:-:S03]  /*36b0*/  LOP3.LUT P1, RZ, R6, 0x1, RZ, 0xc0, !PT ;  /* 0x0000000106ff7812 */ /* 0x004fc6000782c0ff */
[----:B------:R-:W-:Y:S02]  /*36c0*/  USHF.L.U32 UR5, UR4, 0x6, URZ ;  /* 0x0000000604057899 */ /* 0x000fe400080006ff */
[----:B------:R-:W-:Y:S02]  /*36d0*/  ULOP3.LUT UR36, UR4, 0xffe, URZ, 0xc0, !UPT ;  /* 0x00000ffe04247892 */ /* 0x000fe4000f8ec0ff */
[----:B------:R-:W-:Y:S02]  /*36e0*/  ULOP3.LUT UR4, UR5, 0xffffff80, URZ, 0xc0, !UPT ;  /* 0xffffff8005047892 */ /* 0x000fe4000f8ec0ff */
[----:B------:R-:W-:Y:S02]  /*36f0*/  UIADD3 UR36, UPT, UPT, -UR36, UR45, URZ ;  /* 0x0000002d24247290 */ /* 0x000fe4000fffe1ff */
[----:B------:R-:W-:Y:S01]  /*3700*/  UIADD3 UR4, UPT, UPT, UR65, UR4, URZ ;  /* 0x0000000441047290 */ /* 0x000fe2000fffe0ff */
[----:B------:R-:W2:Y:S03]  /*3710*/  SYNCS.PHASECHK.TRANS64.TRYWAIT P0, [UR46+0xd0], R0 ;  /* 0x0000d000ff0075a7 */ /* 0x000ea6000800112e */
[----:B------:R-:W-:Y:S01]  /*3720*/  ULEA UR36, UR36, UR4, 0x14 ;  /* 0x0000000424247291 */ /* 0x000fe2000f8ea0ff */
[----:B-123--:R-:W-:Y:S11]  /*3730*/  @!P0 BRA `(.L_x_61) ;  /* 0x0000005400888947 */ /* 0x00eff60003800000 */
.L_x_155:
[----:B------:R-:W-:Y:S01]  /*3740*/  IADD3 R10, PT, PT, R10, 0x1, RZ ;  /* 0x000000010a0a7810 */ /* 0x000fe20007ffe0ff */
[----:B------:R-:W-:Y:S06]  /*3750*/  BRA.U !UP4, `(.L_x_62) ;  /* 0x000000050c107547 */ /* 0x000fec000b800000 */
[----:B------:R-:W-:Y:S01]  /*3760*/  UPLOP3.LUT UP2, UPT, UPT, UPT, UPT, 0x40, 0x4 ;  /* 0x000000000004789c */ /* 0x000fe20003f4e870 */
[----:B------:R-:W-:Y:S01]  /*3770*/  UMOV UR38, UR64 ;  /* 0x0000004000267c82 */ /* 0x000fe20008000000 */
[----:B------:R-:W-:Y:S01]  /*3780*/  UMOV UR37, UR47 ;  /* 0x0000002f00257c82 */ /* 0x000fe20008000000 */
[----:B------:R-:W-:-:S08]  /*3790*/  UMOV UR5, UR39 ;  /* 0x0000002700057c82 */ /* 0x000fd00008000000 */
.L_x_65:
[----:B------:R-:W-:Y:S02]  /*37a0*/  UIADD3 UR38, UPT, UPT, UR38, 0x1, URZ ;  /* 0x0000000126267890 */ /* 0x000fe4000fffe0ff */
[----:B------:R-:W-:Y:S02]  /*37b0*/  ULEA UR7, UR5, UR41, 0x3 ;  /* 0x0000002905077291 */ /* 0x000fe4000f8e18ff */
[----:B------:R-:W-:Y:S01]  /*37c0*/  UISETP.NE.AND UP3, UPT, UR38, URZ, UPT ;  /* 0x000000ff2600728c */ /* 0x000fe2000bf65270 */
[----:B--23--:R-:W-:Y:S10]  /*37d0*/  @P2 BRA `(.L_x_63) ;  /* 0x00000000000c2947 */ /* 0x00cff40003800000 */
[----:B-1----:R-:W-:Y:S04]  /*37e0*/  SHF.L.U32 R2, R8, 0x1f, RZ ;  /* 0x0000001f08027819 */ /* 0x002fe800000006ff */
[----:B------:R-:W1:Y:S02]  /*37f0*/  SYNCS.PHASECHK.TRANS64.TRYWAIT P0, [UR7], R2 ;  /* 0x00000002ff0075a7 */ /* 0x000e640008001107 */
[----:B-1----:R-:W-:Y:S05]  /*3800*/  @!P0 BRA `(.L_x_64) ;  /* 0x00000054006c8947 */ /* 0x002fea0003800000 */
.L_x_63:
[----:B------:R-:W-:Y:S01]  /*3810*/  UISETP.NE.AND UP0, UPT, UR37, 0x1, UPT ;  /* 0x000000012500788c */ /* 0x000fe2000bf05270 */
[----:B------:R-:W-:Y:S01]  /*3820*/  PLOP3.LUT P2, PT, PT, PT, PT, 0x80, 0x8 ;  /* 0x000000000008781c */ /* 0x000fe20003f4f070 */
[----:B------:R-:W-:Y:S02]  /*3830*/  UIADD3 UR4, UPT, UPT, UR5, 0x1, URZ ;  /* 0x0000000105047890 */ /* 0x000fe4000fffe0ff */
[----:B------:R-:W-:Y:S02]  /*3840*/  UIADD3 UR40, UPT, UPT, UR7, 0x20, URZ ;  /* 0x0000002007287890 */ /* 0x000fe4000fffe0ff */
[----:B------:R-:W-:Y:S01]  /*3850*/  UISETP.NE.AND UP1, UPT, UR4, 0x4, UPT ;  /* 0x000000040400788c */ /* 0x000fe2000bf25270 */
[----:B------:R-:W-:Y:S01]  /*3860*/  PLOP3.LUT P0, PT, PT, PT, UP0, 0x80, 0x8 ;  /* 0x000000000008781c */ /* 0x000fe20003f0f008 */
[----:B------:R-:W-:Y:S02]  /*3870*/  UIADD3 UR37, UPT, UPT, UR37, -0x1, URZ ;  /* 0xffffffff25257890 */ /* 0x000fe4000fffe0ff */
[----:B------:R-:W-:Y:S02]  /*3880*/  USEL UR6, URZ, 0x1, UP1 ;  /* 0x00000001ff067887 */ /* 0x000fe40008800000 */
[----:B------:R-:W-:Y:S01]  /*3890*/  USEL UR39, UR4, URZ, UP1 ;  /* 0x000000ff04277287 */ /* 0x000fe20008800000 */
[----:B------:R-:W-:Y:S01]  /*38a0*/  UMOV UR7, 0x40004040 ;  /* 0x4000404000077882 */ /* 0x000fe20000000000 */
[----:B------:R-:W-:Y:S02]  /*38b0*/  UMOV UR35, 0x40004040 ;  /* 0x4000404000237882 */ /* 0x000fe40000000000 */
[----:B------:R-:W-:Y:S01]  /*38c0*/  @UP0 ULEA UR4, UR39, UR41, 0x3 ;  /* 0x0000002927040291 */ /* 0x000fe2000f8e18ff */
[----:B------:R-:W-:Y:S01]  /*38d0*/  LOP3.LUT R8, R8, UR6, RZ, 0x3c, !PT ;  /* 0x0000000608087c12 */ /* 0x000fe2000f8e3cff */
[----:B------:R-:W-:Y:S01]  /*38e0*/  ULEA UR6, UR5, UR44, 0xb ;  /* 0x0000002c05067291 */ /* 0x000fe2000f8e58ff */
[----:B------:R-:W-:Y:S02]  /*38f0*/  UMOV UR33, 0x40004040 ;  /* 0x4000404000217882 */ /* 0x000fe40000000000 */
[----:B-1----:R-:W-:Y:S01]  /*3900*/  @P0 SHF.L.U32 R0, R8, 0x1f, RZ ;  /* 0x0000001f08000819 */ /* 0x002fe200000006ff */
[----:B------:R-:W-:Y:S02]  /*3910*/  UIADD3 UR34, UPT, UPT, UR6, 0x2, URZ ;  /* 0x0000000206227890 */ /* 0x000fe4000fffe0ff */
[----:B------:R-:W-:Y:S01]  /*3920*/  UIADD3 UR30, UPT, UPT, UR6, 0x4, URZ ;  /* 0x00000004061e7890 */ /* 0x000fe2000fffe0ff */
[----:B------:R2:W3:Y:S01]  /*3930*/  @P0 SYNCS.PHASECHK.TRANS64.TRYWAIT P2, [UR4], R0 ;  /* 0x00000000ff0005a7 */ /* 0x0004e20008041104 */
[----:B------:R-:W-:Y:S02]  /*3940*/  ULEA UR4, UR5, UR43, 0xa ;  /* 0x0000002b05047291 */ /* 0x000fe4000f8e50ff */
[----:B------:R-:W-:Y:S02]  /*3950*/  UIADD3 UR26, UPT, UPT, UR6, 0x6, URZ ;  /* 0x00000006061a7890 */ /* 0x000fe4000fffe0ff */
        /* <DEDUP_REMOVED lines=10> */
[----:B------:R-:W-:Y:S01]  /*3a00*/  UIADD3 UR8, UPT, UPT, UR4, 0x206, URZ ;  /* 0x0000020604087890 */ /* 0x000fe2000fffe0ff */
[----:B------:R-:W-:Y:S01]  /*3a10*/  UMOV UR5, 0x40004040 ;  /* 0x4000404000057882 */ /* 0x000fe20000000000 */
[----:B------:R-:W-:Y:S01]  /*3a20*/  UMOV UR31, 0x40004040 ;  /* 0x40004040001f7882 */ /* 0x000fe20000000000 */
[----:B------:R1:W-:Y:S01]  /*3a30*/  UTCHMMA gdesc[UR4], gdesc[UR6], tmem[UR36], tmem[UR62], idesc[UR63], UP2 ;  /* 0x00ff3e06040075ea */ /* 0x0003e20009000024 */
[----:B------:R-:W-:Y:S01]  /*3a40*/  UPLOP3.LUT UP2, UPT, UPT, UPT, UPT, 0x80, 0x8 ;  /* 0x000000000008789c */ /* 0x000fe20003f4f070 */
[----:B------:R2:W-:Y:S01]  /*3a50*/  UTCHMMA gdesc[UR32], gdesc[UR34], tmem[UR36], tmem[UR60], idesc[UR61], UPT ;  /* 0x00ff3c22200075ea */ /* 0x0005e2000b800024 */
[----:B------:R-:W-:Y:S01]  /*3a60*/  UMOV UR29, 0x40004040 ;  /* 0x40004040001d7882 */ /* 0x000fe20000000000 */
[----:B------:R-:W-:Y:S01]  /*3a70*/  UMOV UR27, 0x40004040 ;  /* 0x40004040001b7882 */ /* 0x000fe20000000000 */
        /* <DEDUP_REMOVED lines=12> */
[----:B------:R-:W-:Y:S01]  /*3b40*/  UMOV UR9, 0x40004040 ;  /* 0x4000404000097882 */ /* 0x000fe20000000000 */
[----:B------:R2:W-:Y:S01]  /*3b50*/  UTCHMMA gdesc[UR12], gdesc[UR14], tmem[UR36], tmem[UR50], idesc[UR51], UPT ;  /* 0x00ff320e0c0075ea */ /* 0x0005e2000b800024 */
[----:B------:R2:W-:Y:S01]  /*3b60*/  UTCHMMA gdesc[UR8], gdesc[UR10], tmem[UR36], tmem[UR48], idesc[UR49], UPT ;  /* 0x00ff300a080075ea */ /* 0x0005e2000b800024 */
[----:B------:R2:W-:Y:S01]  /*3b70*/  UTCBAR.MULTICAST [UR40], URZ, UR42 ;  /* 0x000000ff280073e9 */ /* 0x0005e2000800082a */
[----:B-1----:R-:W-:Y:S01]  /*3b80*/  UMOV UR5, UR39 ;  /* 0x0000002700057c82 */ /* 0x002fe20008000000 */
[----:B------:R-:W-:Y:S05]  /*3b90*/  BRA.U UP3, `(.L_x_65) ;  /* 0xfffffffd03007547 */ /* 0x000fea000b83ffff */
.L_x_62:
[----:B------:R-:W-:Y:S01]  /*3ba0*/  UIADD3 UR4, UPT, UPT, UR45, 0x1, URZ ;  /* 0x000000012d047890 */ /* 0x000fe2000fffe0ff */
[C---:B------:R-:W-:Y:S01]  /*3bb0*/  ISETP.NE.AND P0, PT, R10.reuse, 0x2, PT ;  /* 0x000000020a00780c */ /* 0x040fe20003f05270 */
[----:B------:R-:W-:Y:S02]  /*3bc0*/  UIADD3 UR5, UPT, UPT, UR46, 0xb0, URZ ;  /* 0x000000b02e057890 */ /* 0x000fe4000fffe0ff */
[----:B------:R-:W-:Y:S01]  /*3bd0*/  UISETP.NE.AND UP0, UPT, UR4, 0x4, UPT ;  /* 0x000000040400788c */ /* 0x000fe2000bf05270 */
[----:B-12---:R-:W-:Y:S02]  /*3be0*/  SEL R0, RZ, 0x1, P0 ;  /* 0x00000001ff007807 */ /* 0x006fe40000000000 */
[----:B------:R-:W-:Y:S01]  /*3bf0*/  SEL R10, R10, RZ, P0 ;  /* 0x000000ff0a0a7207 */ /* 0x000fe20000000000 */
[----:B------:R-:W-:Y:S01]  /*3c00*/  USEL UR6, URZ, 0x1, UP0 ;  /* 0x00000001ff067887 */ /* 0x000fe20008000000 */
[----:B------:R-:W-:Y:S01]  /*3c10*/  LOP3.LUT R9, R9, R0, RZ, 0x3c, !PT ;  /* 0x0000000009097212 */ /* 0x000fe200078e3cff */
[----:B------:R-:W-:Y:S01]  /*3c20*/  USEL UR45, UR4, URZ, UP0 ;  /* 0x000000ff042d7287 */ /* 0x000fe20008000000 */
[----:B------:R1:W-:Y:S03]  /*3c30*/  UTCBAR [UR5], URZ ;  /* 0x000000ff050073e9 */ /* 0x0003e600080000ff */
[----:B------:R-:W-:Y:S01]  /*3c40*/  LOP3.LUT R11, R11, UR6, RZ, 0x3c, !PT ;  /* 0x000000060b0b7c12 */ /* 0x000fe2000f8e3cff */
[----:B------:R-:W-:Y:S07]  /*3c50*/  @P1 BRA `(.L_x_66) ;  /* 0xfffffff800381947 */ /* 0x000fee000383ffff */
[----:B------:R-:W2:Y:S01]  /*3c60*/  S2UR UR8, SR_CgaCtaId ;  /* 0x00000000000879c3 */ /* 0x000ea20000008800 */
[----:B------:R-:W-:Y:S01]  /*3c70*/  ELECT P0, URZ, PT ;  /* 0x0000000000ff782f */ /* 0x000fe20003800000 */
[----:B------:R-:W-:Y:S01]  /*3c80*/  IMAD.MOV.U32 R0, RZ, RZ, 0x1 ;  /* 0x00000001ff007424 */ /* 0x000fe200078e00ff */
[----:B------:R-:W-:Y:S01]  /*3c90*/  UIADD3 UR41, UPT, UPT, UR41, 0xd0, URZ ;  /* 0x000000d029297890 */ /* 0x000fe2000fffe0ff */
[----:B------:R-:W-:Y:S01]  /*3ca0*/  SHF.L.U32 R2, R11, 0x1f, RZ ;  /* 0x0000001f0b027819 */ /* 0x000fe200000006ff */
[----:B------:R-:W-:-:S03]  /*3cb0*/  UMOV UR4, 0x40 ;  /* 0x0000004000047882 */ /* 0x000fc60000000000 */
[----:B------:R-:W-:Y:S01]  /*3cc0*/  UVIRTCOUNT.DEALLOC.SMPOOL 0x80 ;  /* 0x000000800000784c */ /* 0x000fe20000000000 */
[----:B--2---:R-:W-:Y:S02]  /*3cd0*/  ULEA UR8, UR8, UR4, 0x18 ;  /* 0x0000000408087291 */ /* 0x004fe4000f8ec0ff */
[----:B------:R-:W-:-:S07]  /*3ce0*/  ULEA UR4, UR45, UR41, 0x3 ;  /* 0x000000292d047291 */ /* 0x000fce000f8e18ff */
[----:B------:R2:W-:Y:S02]  /*3cf0*/  @P0 STS.U8 [UR8+0x1c], R0 ;  /* 0x00001c00ff000988 */ /* 0x0005e40008000008 */
[----:B------:R-:W4:Y:S02]  /*3d00*/  SYNCS.PHASECHK.TRANS64.TRYWAIT P0, [UR4], R2 ;  /* 0x00000002ff0075a7 */ /* 0x000f240008001104 */
[----:B--2-4-:R-:W-:Y:S05]  /*3d10*/  @!P0 BRA `(.L_x_67) ;  /* 0x0000005000408947 */ /* 0x014fea0003800000 */
.L_x_158:
[----:B------:R-:W-:-:S04]  /*3d20*/  UIADD3 UR4, UPT, UPT, UR45, 0x1, URZ ;  /* 0x000000012d047890 */ /* 0x000fc8000fffe0ff */
[----:B------:R-:W-:-:S04]  /*3d30*/  UISETP.NE.AND UP0, UPT, UR4, 0x4, UPT ;  /* 0x000000040400788c */ /* 0x000fc8000bf05270 */
[----:B------:R-:W-:Y:S02]  /*3d40*/  USEL UR6, URZ, 0x1, UP0 ;  /* 0x00000001ff067887 */ /* 0x000fe40008000000 */
[----:B------:R-:W-:-:S04]  /*3d50*/  USEL UR4, UR4, URZ, UP0 ;  /* 0x000000ff04047287 */ /* 0x000fc80008000000 */
[----:B-1----:R-:W-:Y:S01]  /*3d60*/  ULEA UR5, UR4, UR41, 0x3 ;  /* 0x0000002904057291 */ /* 0x002fe2000f8e18ff */
[----:B--2---:R-:W-:-:S04]  /*3d70*/  LOP3.LUT R2, R11, UR6, RZ, 0x3c, !PT ;  /* 0x000000060b027c12 */ /* 0x004fc8000f8e3cff */
[----:B------:R-:W-:-:S04]  /*3d80*/  SHF.L.U32 R3, R2, 0x1f, RZ ;  /* 0x0000001f02037819 */ /* 0x000fc800000006ff */
[----:B------:R-:W1:Y:S02]  /*3d90*/  SYNCS.PHASECHK.TRANS64.TRYWAIT P0, [UR5], R3 ;  /* 0x00000003ff0075a7 */ /* 0x000e640008001105 */
[----:B-1----:R-:W-:Y:S05]  /*3da0*/  @!P0 BRA `(.L_x_68) ;  /* 0x0000005000348947 */ /* 0x002fea0003800000 */
.L_x_160:
        /* <DEDUP_REMOVED lines=9> */
.L_x_162:
[----:B------:R-:W-:-:S04]  /*3e40*/  UIADD3 UR4, UPT, UPT, UR4, 0x1, URZ ;  /* 0x0000000104047890 */ /* 0x000fc8000fffe0ff */
[----:B------:R-:W-:-:S04]  /*3e50*/  UISETP.NE.AND UP0, UPT, UR4, 0x4, UPT ;  /* 0x000000040400788c */ /* 0x000fc8000bf05270 */
[----:B------:R-:W-:Y:S02]  /*3e60*/  USEL UR5, URZ, 0x1, UP0 ;  /* 0x00000001ff057887 */ /* 0x000fe40008000000 */
[----:B------:R-:W-:-:S04]  /*3e70*/  USEL UR4, UR4, URZ, UP0 ;  /* 0x000000ff04047287 */ /* 0x000fc80008000000 */
[----:B------:R-:W-:Y:S01]  /*3e80*/  ULEA UR4, UR4, UR41, 0x3 ;  /* 0x0000002904047291 */ /* 0x000fe2000f8e18ff */
[----:B------:R-:W-:-:S04]  /*3e90*/  LOP3.LUT R2, R2, UR5, RZ, 0x3c, !PT ;  /* 0x0000000502027c12 */ /* 0x000fc8000f8e3cff */
[----:B------:R-:W-:-:S04]  /*3ea0*/  SHF.L.U32 R2, R2, 0x1f, RZ ;  /* 0x0000001f02027819 */ /* 0x000fc800000006ff */
[----:B------:R-:W2:Y:S02]  /*3eb0*/  SYNCS.PHASECHK.TRANS64.TRYWAIT P0, [UR4], R2 ;  /* 0x00000002ff0075a7 */ /* 0x000ea40008001104 */
[----:B--2---:R-:W-:Y:S05]  /*3ec0*/  @!P0 BRA `(.L_x_70) ;  /* 0x00000050001c8947 */ /* 0x004fea0003800000 */
.L_x_164:
[----:B------:R-:W-:Y:S01]  /*3ed0*/  NOP ;  /* 0x0000000000007918 */ /* 0x000fe20000000000 */
[----:B-1----:R-:W1:Y:S01]  /*3ee0*/  LDS R0, [UR8+0x14] ;  /* 0x00001408ff007984 */ /* 0x002e620008000800 */
[----:B------:R-:W-:Y:S01]  /*3ef0*/  ULOP3.LUT UR4, UR65, 0xffff, URZ, 0xc0, !UPT ;  /* 0x0000ffff41047892 */ /* 0x000fe2000f8ec0ff */
[----:B------:R-:W-:Y:S01]  /*3f00*/  UMOV UR5, 0xffff ;  /* 0x0000ffff00057882 */ /* 0x000fe20000000000 */
[----:B------:R-:W-:Y:S02]  /*3f10*/  UMOV UR6, 0x1 ;  /* 0x0000000100067882 */ /* 0x000fe40000000000 */
[----:B------:R-:W-:-:S04]  /*3f20*/  USHF.R.U32.HI UR4, URZ, 0x5, UR4 ;  /* 0x00000005ff047899 */ /* 0x000fc80008011604 */
[----:B------:R-:W-:Y:S02]  /*3f30*/  USHF.L.U32 UR5, UR5, UR4, URZ ;  /* 0x0000000405057299 */ /* 0x000fe400080006ff */
[----:B------:R-:W-:-:S04]  /*3f40*/  USHF.L.U32 UR4, UR6, UR4, URZ ;  /* 0x0000000406047299 */ /* 0x000fc800080006ff */
[----:B-1----:R-:W-:-:S04]  /*3f50*/  LOP3.LUT R0, R0, UR5, RZ, 0xc0, !PT ;  /* 0x0000000500007c12 */ /* 0x002fc8000f8ec0ff */
[----:B------:R-:W-:-:S13]  /*3f60*/  ISETP.NE.AND P0, PT, R0, UR5, PT ;  /* 0x0000000500007c0c */ /* 0x000fda000bf05270 */
[----:B------:R-:W-:Y:S05]  /*3f70*/  @P0 BRA `(.L_x_71) ;  /* 0x0000000000580947 */ /* 0x000fea0003800000 */
[----:B------:R-:W1:Y:S02]  /*3f80*/  LDS R0, [UR8+0x18] ;  /* 0x00001808ff007984 */ /* 0x000e640008000800 */
[----:B-1----:R-:W-:-:S04]  /*3f90*/  LOP3.LUT R0, R0, UR4, RZ, 0xc0, !PT ;  /* 0x0000000400007c12 */ /* 0x002fc8000f8ec0ff */
[----:B------:R-:W-:-:S13]  /*3fa0*/  ISETP.NE.AND P0, PT, R0, UR4, PT ;  /* 0x0000000400007c0c */ /* 0x000fda000bf05270 */
[----:B------:R-:W-:Y:S05]  /*3fb0*/  @P0 BRA `(.L_x_72) ;  /* 0x00000000003c0947 */ /* 0x000fea0003800000 */
[----:B------:R-:W1:Y:S01]  /*3fc0*/  S2R R2, SR_LANEID ;  /* 0x0000000000027919 */ /* 0x000e620000000000 */
[----:B------:R-:W-:-:S06]  /*3fd0*/  ULOP3.LUT UR5, URZ, UR5, URZ, 0x33, !UPT ;  /* 0x00000005ff057292 */ /* 0x000fcc000f8e33ff */
[----:B------:R-:W-:-:S04]  /*3fe0*/  IMAD.U32 R0, RZ, RZ, UR5 ;  /* 0x00000005ff007e24 */ /* 0x000fc8000f8e00ff */
[----:B------:R2:W4:Y:S02]  /*3ff0*/  REDUX UR7, R0 ;  /* 0x00000000000773c4 */ /* 0x0005240000000000 */
[----:B------:R1:W-:Y:S01]  /*4000*/  UTCATOMSWS.AND URZ, UR5 ;  /* 0x0000000500ff79e3 */ /* 0x0003e20008000000 */
[----:B--2---:R-:W-:Y:S01]  /*4010*/  LOP3.LUT R0, RZ, UR4, RZ, 0x33, !PT ;  /* 0x00000004ff007c12 */ /* 0x004fe2000f8e33ff */
[----:B------:R-:W-:Y:S02]  /*4020*/  VOTEU.ANY UR4, UPT, PT ;  /* 0x0000000000047886 */ /* 0x000fe400038e0100 */
[----:B------:R-:W-:Y:S02]  /*4030*/  UFLO.U32 UR4, UR4 ;  /* 0x00000004000472bd */ /* 0x000fe400080e0000 */
[----:B------:R-:W2:Y:S04]  /*4040*/  REDUX UR6, R0 ;  /* 0x00000000000673c4 */ /* 0x000ea80000000000 */
[----:B-1----:R-:W-:-:S02]  /*4050*/  ISETP.EQ.U32.AND P0, PT, R2, UR4, PT ;  /* 0x0000000402007c0c */ /* 0x002fc4000bf02070 */
[----:B----4-:R-:W-:-:S11]  /*4060*/  MOV R2, UR7 ;  /* 0x0000000700027c02 */ /* 0x010fd60008000f00 */
[----:B------:R1:W-:Y:S01]  /*4070*/  @P0 ATOMS.AND RZ, [UR8+0x14], R2 ;  /* 0x00001402ffff098c */ /* 0x0003e2000a800008 */
[----:B--2---:R-:W-:-:S05]  /*4080*/  IMAD.U32 R0, RZ, RZ, UR6 ;  /* 0x00000006ff007e24 */ /* 0x004fca000f8e00ff */
[----:B------:R1:W-:Y:S01]  /*4090*/  @P0 ATOMS.AND RZ, [UR8+0x18], R0 ;  /* 0x00001800ffff098c */ /* 0x0003e2000a800008 */
[----:B------:R-:W-:Y:S05]  /*40a0*/  BRA `(.L_x_73) ;  /* 0x0000000000147947 */ /* 0x000fea0003800000 */
.L_x_72:
[----:B------:R-:W-:Y:S02]  /*40b0*/  MOV R2, 0x40d0 ;  /* 0x000040d000027802 */ /* 0x000fe40000000f00 */
[----:B---3-5:R-:W-:Y:S05]  /*40c0*/  CALL.REL.NOINC `($__internal_0_$__cuda_sm10x_tcgen05_guardrail_trap_col_being_dealloced_not_returned_by_alloc) ;  /* 0x0000005400047944 */ /* 0x028fea0003c00000 */
[----:B------:R-:W-:Y:S05]  /*40d0*/  BRA `(.L_x_73) ;  /* 0x0000000000087947 */ /* 0x000fea0003800000 */
.L_x_71:
[----:B------:R-:W-:Y:S02]  /*40e0*/  MOV R2, 0x4100 ;  /* 0x0000410000027802 */ /* 0x000fe40000000f00 */
[----:B---3-5:R-:W-:Y:S05]  /*40f0*/  CALL.REL.NOINC `($__internal_2_$__cuda_sm10x_tcgen05_guardrail_trap_unallocated_columns_being_dealloced) ;  /* 0x0000005400107944 */ /* 0x028fea0003c00000 */
.L_x_73:
[----:B------:R-:W-:Y:S01]  /*4100*/  NOP ;  /* 0x0000000000007918 */ /* 0x000fe20000000000 */
[----:B------:R-:W-:Y:S05]  /*4110*/  EXIT ;  /* 0x000000000000794d */ /* 0x000fea0003800000 */
.L_x_55:
[----:B------:R-:W-:-:S09]  /*4120*/  UISETP.NE.OR UP0, UPT, UR18, 0x3, !UP3 ;  /* 0x000000031200788c */ /* 0x000fd2000df05670 */
[----:B------:R-:W-:Y:S05]  /*4130*/  BRA.U UP0, `(.L_x_74) ;  /* 0x0000001100807547 */ /* 0x000fea000b800000 */
[----:B------:R-:W2:Y:S01]  /*4140*/  LDCU.64 UR4, c[0x0][0x888] ;  /* 0x00011100ff0477ac */ /* 0x000ea20008000a00 */
[----:B------:R-:W3:Y:S01]  /*4150*/  LDC.64 R12, c[0x0][0x348] ;  /* 0x0000d200ff0c7b82 */ /* 0x000ee20000000a00 */
[----:B------:R-:W-:Y:S02]  /*4160*/  HFMA2 R9, -RZ, RZ, 0, 0 ;  /* 0x00000000ff097431 */ /* 0x000fe400000001ff */
[----:B------:R-:W-:Y:S01]  /*4170*/  IMAD.MOV.U32 R11, RZ, RZ, 0x1 ;  /* 0x00000001ff0b7424 */ /* 0x000fe200078e00ff */
[----:B------:R-:W4:Y:S01]  /*4180*/  LDCU UR38, c[0x0][0x370] ;  /* 0x00006e00ff2677ac */ /* 0x000f220008000800 */
[----:B------:R-:W-:Y:S01]  /*4190*/  IMAD.MOV.U32 R10, RZ, RZ, RZ ;  /* 0x000000ffff0a7224 */ /* 0x000fe200078e00ff */
[----:B------:R-:W-:Y:S01]  /*41a0*/  MOV R3, 0x1000 ;  /* 0x0000100000037802 */ /* 0x000fe20000000f00 */
[----:B------:R-:W4:Y:S01]  /*41b0*/  LDCU.128 UR48, c[0x0][0xb10] ;  /* 0x00016200ff3077ac */ /* 0x000f220008000c00 */
[----:B------:R-:W1:Y:S01]  /*41c0*/  LDCU UR37, c[0x0][0x374] ;  /* 0x00006e80ff2577ac */ /* 0x000e620008000800 */
[----:B------:R-:W1:Y:S01]  /*41d0*/  LDCU.64 UR30, c[0x0][0x890] ;  /* 0x00011200ff1e77ac */ /* 0x000e620008000a00 */
[----:B------:R-:W1:Y:S01]  /*41e0*/  LDCU UR15, c[0x0][0xb0c] ;  /* 0x00016180ff0f77ac */ /* 0x000e620008000800 */
[----:B--2---:R-:W-:Y:S01]  /*41f0*/  UISETP.NE.U32.AND UP0, UPT, UR4, URZ, UPT ;  /* 0x000000ff0400728c */ /* 0x004fe2000bf05070 */
[----:B------:R-:W2:Y:S01]  /*4200*/  LDCU UR44, c[0x0][0xb20] ;  /* 0x00016400ff2c77ac */ /* 0x000ea20008000800 */
[----:B------:R-:W2:Y:S01]  /*4210*/  LDCU UR4, c[0x0][0xb30] ;  /* 0x00016600ff0477ac */ /* 0x000ea20008000800 */
[----:B------:R-:W-:Y:S01]  /*4220*/  UMOV UR21, 0x400 ;  /* 0x0000040000157882 */ /* 0x000fe20000000000 */
[----:B----4-:R-:W-:-:S02]  /*4230*/  UIMAD.WIDE.U32 UR6, UR38, UR48, URZ ;  /* 0x00000030260672a5 */ /* 0x010fc4000f8e00ff */
[----:B-1----:R-:W-:Y:S02]  /*4240*/  UIMAD.WIDE.U32 UR8, UR37, UR51, URZ ;  /* 0x00000033250872a5 */ /* 0x002fe4000f8e00ff */
[----:B------:R-:W-:Y:S02]  /*4250*/  ULEA UR21, UR47, UR21, 0x18 ;  /* 0x000000152f157291 */ /* 0x000fe4000f8ec0ff */
[----:B------:R-:W-:Y:S02]  /*4260*/  USEL UR39, URZ, 0x1, UP6 ;  /* 0x00000001ff277887 */ /* 0x000fe4000b000000 */
[----:B------:R-:W-:Y:S02]  /*4270*/  UISETP.NE.U32.AND UP6, UPT, UR30, URZ, UPT ;  /* 0x000000ff1e00728c */ /* 0x000fe4000bfc5070 */
[----:B------:R-:W-:Y:S02]  /*4280*/  UIADD3 UR40, UPT, UPT, UR21, 0x58, URZ ;  /* 0x0000005815287890 */ /* 0x000fe4000fffe0ff */
[----:B------:R-:W-:-:S02]  /*4290*/  UISETP.NE.AND.EX UP5, UPT, UR5, URZ, UPT, UP0 ;  /* 0x000000ff0500728c */ /* 0x000fc4000bfa5300 */
[----:B------:R-:W-:Y:S01]  /*42a0*/  UISETP.NE.AND UP0, UPT, UR42, 0x1, UPT ;  /* 0x000000012a00788c */ /* 0x000fe2000bf05270 */
[----:B------:R-:W-:Y:S01]  /*42b0*/  UMOV UR6, UR7 ;  /* 0x0000000700067c82 */ /* 0x000fe20008000000 */
[----:B------:R-:W-:Y:S01]  /*42c0*/  UMOV UR41, UR9 ;  /* 0x0000000900297c82 */ /* 0x000fe20008000000 */
[----:B------:R-:W-:Y:S02]  /*42d0*/  UISETP.NE.AND UP0, UPT, UR15, 0x1, UPT ;  /* 0x000000010f00788c */ /* 0x000fe4000bf05270 */
[----:B------:R-:W-:Y:S02]  /*42e0*/  UPLOP3.LUT UP4, UPT, UPT, UPT, UPT, 0x40, 0x4 ;  /* 0x000000000004789c */ /* 0x000fe40003f8e870 */
[----:B------:R-:W-:Y:S01]  /*42f0*/  UISETP.GE.AND UP2, UPT, UR42, 0x1, UPT ;  /* 0x000000012a00788c */ /* 0x000fe2000bf46270 */
[----:B------:R-:W1:Y:S01]  /*4300*/  LDCU.64 UR22, c[0x0][0xb28] ;  /* 0x00016500ff1677ac */ /* 0x000e620008000a00 */
[----:B------:R-:W-:Y:S02]  /*4310*/  UISETP.NE.AND.EX UP6, UPT, UR31, URZ, UPT, UP6 ;  /* 0x000000ff1f00728c */ /* 0x000fe4000bfc5360 */
[----:B------:R-:W-:-:S02]  /*4320*/  UIADD3 UR33, UPT, UPT, UR21, 0x40, URZ ;  /* 0x0000004015217890 */ /* 0x000fc4000fffe0ff */
[----:B------:R-:W-:Y:S02]  /*4330*/  UIADD3 UR25, UPT, UPT, UR21, 0x48, URZ ;  /* 0x0000004815197890 */ /* 0x000fe4000fffe0ff */
[----:B------:R-:W-:Y:S02]  /*4340*/  UIADD3 UR17, UPT, UPT, UR21, 0x50, URZ ;  /* 0x0000005015117890 */ /* 0x000fe4000fffe0ff */
[----:B------:R-:W-:Y:S02]  /*4350*/  UPRMT UR40, UR47, 0x654, UR40 ;  /* 0x000006542f287896 */ /* 0x000fe40008000028 */
[----:B------:R-:W-:Y:S02]  /*4360*/  USHF.R.U32.HI UR43, URZ, UR49, UR6 ;  /* 0x00000031ff2b7299 */ /* 0x000fe40008011606 */
[----:B--2---:R-:W-:Y:S02]  /*4370*/  USHF.R.U32.HI UR41, URZ, UR44, UR41 ;  /* 0x0000002cff297299 */ /* 0x004fe40008011629 */
[----:B------:R-:W-:-:S02]  /*4380*/  UISETP.NE.AND UP0, UPT, UR50, 0x1, UPT ;  /* 0x000000013200788c */ /* 0x000fc4000bf05270 */
[----:B---3--:R-:W-:-:S11]  /*4390*/  UISETP.NE.AND UP3, UPT, UR4, 0x1, UPT ;  /* 0x000000010400788c */ /* 0x008fd6000bf65270 */
.L_x_85:
[C---:B------:R-:W-:Y:S02]  /*43a0*/  LEA R8, R10.reuse, UR21, 0x3 ;  /* 0x000000150a087c11 */ /* 0x040fe4000f8e18ff */
[----:B------:R-:W-:Y:S02]  /*43b0*/  SHF.L.U32 R0, R9, 0x1f, RZ ;  /* 0x0000001f09007819 */ /* 0x000fe400000006ff */
[----:B------:R-:W-:Y:S02]  /*43c0*/  LEA R4, R10, UR21, 0x4 ;  /* 0x000000150a047c11 */ /* 0x000fe4000f8e20ff */
[----:B--2---:R-:W2:Y:S02]  /*43d0*/  SYNCS.PHASECHK.TRANS64.TRYWAIT P0, [R8+URZ+0x90], R0 ;  /* 0x00009000080075a7 */ /* 0x004ea400080011ff */
[----:B--2---:R-:W-:Y:S05]  /*43e0*/  @!P0 BRA `(.L_x_75) ;  /* 0x0000004800ec8947 */ /* 0x004fea0003800000 */
.L_x_165:
[----:B------:R-:W3:Y:S01]  /*43f0*/  LDS.128 R4, [R4+0x120] ;  /* 0x0001200004047984 */ /* 0x000ee20000000c00 */
[----:B------:R-:W-:Y:S01]  /*4400*/  UISETP.GE.AND UP0, UPT, UR42, 0x1, UPT ;  /* 0x000000012a00788c */ /* 0x000fe2000bf06270 */
[----:B------:R-:W-:Y:S01]  /*4410*/  @!PT LDS RZ, [RZ] ;  /* 0x00000000fffff984 */ /* 0x000fe20000000800 */
[----:B------:R-:W-:Y:S01]  /*4420*/  @!PT LDS RZ, [RZ] ;  /* 0x00000000fffff984 */ /* 0x000fe20000000800 */
[----:B------:R-:W-:Y:S01]  /*4430*/  @!PT LDS RZ, [RZ] ;  /* 0x00000000fffff984 */ /* 0x000fe20000000800 */
[----:B------:R-:W-:Y:S01]  /*4440*/  @!PT LDS RZ, [RZ] ;  /* 0x00000000fffff984 */ /* 0x000fe20000000800 */
[----:B------:R4:W-:Y:S06]  /*4450*/  MEMBAR.ALL.CTA ;  /* 0x0000000000007992 */ /* 0x0009ec0000008000 */
[----:B----4-:R-:W4:Y:S01]  /*4460*/  FENCE.VIEW.ASYNC.S ;  /* 0x00000000000073c6 */ /* 0x010f220000000000 */
[----:B---3--:R-:W-:Y:S11]  /*4470*/  LOP3.LUT P0, RZ, R6, 0x1, RZ, 0xc0, !PT ;  /* 0x0000000106ff7812 */ /* 0x008ff6000780c0ff */
[----:B------:R-:W-:Y:S02]  /*4480*/  @!UPT UIADD3 URZ, UPT, UPT, URZ, URZ, URZ ;  /* 0x000000fffffff290 */ /* 0x000fe4000fffe0ff */
[----:B----4-:R-:W-:Y:S01]  /*4490*/  VOTEU.ANY UP2, P0 ;  /* 0x0000000000ff7886 */ /* 0x010fe20000040100 */
[----:B------:R-:W-:Y:S11]  /*44a0*/  PLOP3.LUT P0, PT, PT, PT, UP2, 0x80, 0x8 ;  /* 0x000000000008781c */ /* 0x000ff60003f0f028 */
[----:B------:R-:W-:Y:S02]  /*44b0*/  @!UPT UIADD3 URZ, UPT, UPT, URZ, URZ, URZ ;  /* 0x000000fffffff290 */ /* 0x000fe4000fffe0ff */
[----:B--2---:R-:W-:Y:S02]  /*44c0*/  @P0 SHF.R.U32.HI R0, RZ, 0x10, R5 ;  /* 0x00000010ff000819 */ /* 0x004fe40000011605 */
[----:B------:R-:W-:Y:S02]  /*44d0*/  @P0 MOV R2, R4 ;  /* 0x0000000400020202 */ /* 0x000fe40000000f00 */
[----:B------:R-:W-:Y:S01]  /*44e0*/  @P0 R2UR UR4, R0 ;  /* 0x00000000000402ca */ /* 0x000fe200000e0000 */
[----:B------:R-:W-:Y:S01]  /*44f0*/  VIADD R0, R8, 0xa0 ;  /* 0x000000a008007836 */ /* 0x000fe20000000000 */
[----:B------:R-:W-:Y:S02]  /*4500*/  @P0 LOP3.LUT R4, R5, 0xffff, RZ, 0xc0, !PT ;  /* 0x0000ffff05040812 */ /* 0x000fe400078ec0ff */
[----:B------:R-:W-:Y:S02]  /*4510*/  @P0 R2UR UR6, R2 ;  /* 0x00000000020602ca */ /* 0x000fe400000e0000 */
[----:B------:R-:W-:Y:S02]  /*4520*/  PRMT R0, RZ, 0x654, R0 ;  /* 0x00000654ff007816 */ /* 0x000fe40000000000 */
[----:B------:R-:W-:Y:S02]  /*4530*/  @P0 R2UR UR5, R4 ;  /* 0x00000000040502ca */ /* 0x000fe400000e0000 */
[----:B------:R2:W-:Y:S03]  /*4540*/  SYNCS.ARRIVE.TRANS64.RED.A1T0 RZ, [R0+URZ], RZ ;  /* 0x000000ff00ff79a7 */ /* 0x0005e600081004ff */
[----:B------:R-:W-:Y:S04]  /*4550*/  @UP2 UMOV UR29, UR4 ;  /* 0x00000004001d2c82 */ /* 0x000fe80008000000 */
[----:B------:R-:W-:Y:S04]  /*4560*/  @UP2 UMOV UR14, UR6 ;  /* 0x00000006000e2c82 */ /* 0x000fe80008000000 */
[----:B------:R-:W-:Y:S01]  /*4570*/  @UP2 UMOV UR13, UR5 ;  /* 0x00000005000d2c82 */ /* 0x000fe20008000000 */
[----:B------:R-:W-:Y:S05]  /*4580*/  BRA.U !UP0, `(.L_x_76) ;  /* 0x0000000108c07547 */ /* 0x000fea000b800000 */
[----:B------:R-:W-:Y:S02]  /*4590*/  UIMAD.WIDE.U32 UR18, UR13, UR51, URZ ;  /* 0x000000330d1272a5 */ /* 0x000fe4000f8e00ff */
[----:B------:R-:W-:Y:S02]  /*45a0*/  UP2UR UR16, UPR, URZ, 0x4 ;  /* 0x00000004ff107883 */ /* 0x000fe40008000000 */
[----:B------:R-:W-:Y:S02]  /*45b0*/  UISETP.NE.AND UP2, UPT, UR50, 0x1, UPT ;  /* 0x000000013200788c */ /* 0x000fe4000bf45270 */
[----:B------:R-:W-:Y:S02]  /*45c0*/  UIMAD.WIDE.U32 UR26, UR14, UR48, URZ ;  /* 0x000000300e1a72a5 */ /* 0x000fe4000f8e00ff */
[----:B------:R-:W-:Y:S02]  /*45d0*/  USEL UR4, UR37, UR41, !UP2 ;  /* 0x0000002925047287 */ /* 0x000fe4000d000000 */
[----:B------:R-:W-:Y:S02]  /*45e0*/  UISETP.NE.AND UP0, UPT, UR15, 0x1, UPT ;  /* 0x000000010f00788c */ /* 0x000fe4000bf05270 */
[----:B------:R-:W-:Y:S02]  /*45f0*/  UP2UR UR20, UPR, URZ, 0x2 ;  /* 0x00000002ff147883 */ /* 0x000fe40008000000 */
[----:B------:R-:W-:Y:S02]  /*4600*/  UISETP.NE.AND UP1, UPT, UR42, 0x1, UPT ;  /* 0x000000012a00788c */ /* 0x000fe4000bf25270 */
[----:B-1----:R-:W-:Y:S02]  /*4610*/  UIMAD.WIDE.U32 UR8, UR4, UR22, URZ ;  /* 0x00000016040872a5 */ /* 0x002fe4000f8e00ff */
[----:B------:R-:W-:Y:S01]  /*4620*/  USEL UR7, UR38, UR43, !UP0 ;  /* 0x0000002b26077287 */ /* 0x000fe2000c000000 */
[----:B------:R-:W-:Y:S02]  /*4630*/  UMOV UR5, UR19 ;  /* 0x0000001300057c82 */ /* 0x000fe40008000000 */
[----:B------:R-:W-:Y:S02]  /*4640*/  USHF.R.U32.HI UR6, URZ, UR44, UR5 ;  /* 0x0000002cff067299 */ /* 0x000fe40008011605 */
[----:B------:R-:W-:Y:S02]  /*4650*/  UIMAD.WIDE.U32 UR10, UR7, UR22, URZ ;  /* 0x00000016070a72a5 */ /* 0x000fe4000f8e00ff */
[----:B------:R-:W-:Y:S02]  /*4660*/  USEL UR6, UR13, UR6, !UP2 ;  /* 0x000000060d067287 */ /* 0x000fe4000d000000 */
[----:B------:R-:W-:Y:S01]  /*4670*/  UISETP.NE.AND UP2, UPT, UR16, URZ, UPT ;  /* 0x000000ff1000728c */ /* 0x000fe2000bf45270 */
[----:B------:R-:W-:Y:S02]  /*4680*/  UMOV UR5, UR27 ;  /* 0x0000001b00057c82 */ /* 0x000fe40008000000 */
[----:B------:R-:W-:Y:S03]  /*4690*/  USHF.R.U32.HI UR12, URZ, UR49, UR5 ;  /* 0x00000031ff0c7299 */ /* 0x000fe60008011605 */
[----:B------:R-:W-:Y:S02]  /*46a0*/  UMOV UR5, UR9 ;  /* 0x0000000900057c82 */ /* 0x000fe40008000000 */
[----:B------:R-:W-:Y:S03]  /*46b0*/  @UP1 USHF.R.U32.HI UR4, URZ, UR23, UR5 ;  /* 0x00000017ff041299 */ /* 0x000fe60008011605 */
[----:B------:R-:W-:Y:S01]  /*46c0*/  UMOV UR5, UR11 ;  /* 0x0000000b00057c82 */ /* 0x000fe20008000000 */
[----:B------:R-:W-:Y:S02]  /*46d0*/  UIMAD UR4, UR42, UR4, URZ ;  /* 0x000000042a0472a4 */ /* 0x000fe4000f8e02ff */
[----:B------:R-:W-:Y:S02]  /*46e0*/  @UP1 USHF.R.U32.HI UR7, URZ, UR23, UR5 ;  /* 0x00000017ff071299 */ /* 0x000fe40008011605 */
[----:B------:R-:W-:Y:S02]  /*46f0*/  USEL UR5, UR14, UR12, !UP0 ;  /* 0x0000000c0e057287 */ /* 0x000fe4000c000000 */
[----:B------:R-:W-:Y:S02]  /*4700*/  UIMAD.WIDE.U32 UR10, UR6, UR22, URZ ;  /* 0x00000016060a72a5 */ /* 0x000fe4000f8e00ff */
[----:B------:R-:W-:Y:S02]  /*4710*/  UIMAD UR8, UR42, UR7, URZ ;  /* 0x000000072a0872a4 */ /* 0x000fe4000f8e02ff */
[----:B------:R-:W-:Y:S03]  /*4720*/  UISETP.GE.AND UP0, UPT, UR6, UR4, UPT ;  /* 0x000000040600728c */ /* 0x000fe6000bf06270 */
[----:B------:R-:W-:Y:S01]  /*4730*/  UMOV UR4, UR11 ;  /* 0x0000000b00047c82 */ /* 0x000fe20008000000 */
[----:B------:R-:W-:Y:S02]  /*4740*/  UISETP.GE.OR UP0, UPT, UR5, UR8, UP0 ;  /* 0x000000080500728c */ /* 0x000fe40008706670 */
[----:B------:R-:W-:Y:S02]  /*4750*/  USHF.R.U32.HI UR4, URZ, UR23, UR4 ;  /* 0x00000017ff047299 */ /* 0x000fe40008011604 */
[----:B------:R-:W-:Y:S02]  /*4760*/  UIMAD.WIDE.U32 UR8, UR5, UR22, URZ ;  /* 0x00000016050872a5 */ /* 0x000fe4000f8e00ff */
[----:B------:R-:W-:Y:S04]  /*4770*/  USEL UR10, UR6, UR4, !UP1 ;  /* 0x00000004060a7287 */ /* 0x000fe8000c800000 */
[----:B------:R-:W-:Y:S01]  /*4780*/  UIADD3 UR11, UPT, UPT, -UR10, URZ, URZ ;  /* 0x000000ff0a0b7290 */ /* 0x000fe2000fffe1ff */
[----:B------:R-:W-:Y:S02]  /*4790*/  @!UP0 UMOV UR4, UR9 ;  /* 0x0000000900048c82 */ /* 0x000fe40008000000 */
[----:B------:R-:W-:Y:S02]  /*47a0*/  @!UP0 USHF.R.U32.HI UR4, URZ, UR23, UR4 ;  /* 0x00000017ff048299 */ /* 0x000fe40008011604 */
[----:B------:R-:W-:Y:S02]  /*47b0*/  UIMAD UR8, UR42, UR11, UR6 ;  /* 0x0000000b2a0872a4 */ /* 0x000fe4000f8e0206 */
[----:B------:R-:W-:Y:S02]  /*47c0*/  @!UP0 USEL UR4, UR5, UR4, !UP1 ;  /* 0x0000000405048287 */ /* 0x000fe4000c800000 */
[----:B------:R-:W-:Y:S02]  /*47d0*/  UISETP.NE.AND UP1, UPT, UR20, URZ, UPT ;  /* 0x000000ff1400728c */ /* 0x000fe4000bf25270 */
[----:B------:R-:W-:Y:S02]  /*47e0*/  @!UP0 UIMAD UR8, UR7, UR8, UR4 ;  /* 0x00000008070882a4 */ /* 0x000fe4000f8e0204 */
[----:B------:R-:W-:Y:S02]  /*47f0*/  @!UP0 UIADD3 UR9, UPT, UPT, UR10, -UR4, URZ ;  /* 0x800000040a098290 */ /* 0x000fe4000fffe0ff */
[----:B------:R-:W-:Y:S02]  /*4800*/  UIADD3 UR4, UPT, UPT, -UR5, URZ, URZ ;  /* 0x000000ff05047290 */ /* 0x000fe4000fffe1ff */
[----:B------:R-:W-:Y:S02]  /*4810*/  UIADD3 UR7, UPT, UPT, -UR6, URZ, URZ ;  /* 0x000000ff06077290 */ /* 0x000fe4000fffe1ff */
[----:B------:R-:W-:Y:S02]  /*4820*/  @!UP0 UIMAD UR6, UR9, UR42, UR5 ;  /* 0x0000002a090682a4 */ /* 0x000fe4000f8e0205 */
[----:B------:R-:W-:Y:S02]  /*4830*/  UIMAD UR14, UR15, UR4, UR14 ;  /* 0x000000040f0e72a4 */ /* 0x000fe4000f8e020e */
[----:B------:R-:W-:Y:S01]  /*4840*/  UIMAD UR13, UR50, UR7, UR13 ;  /* 0x00000007320d72a4 */ /* 0x000fe2000f8e020d */
[----:B------:R-:W-:Y:S02]  /*4850*/  @!UP0 UMOV UR5, UR8 ;  /* 0x0000000800058c82 */ /* 0x000fe40008000000 */
[----:B------:R-:W-:Y:S02]  /*4860*/  UIMAD UR14, UR5, UR15, UR14 ;  /* 0x0000000f050e72a4 */ /* 0x000fe4000f8e020e */
[----:B------:R-:W-:Y:S11]  /*4870*/  UIMAD UR13, UR6, UR50, UR13 ;  /* 0x00000032060d72a4 */ /* 0x000ff6000f8e020d */
[----:B------:R-:W-:Y:S01]  /*4880*/  @!UPT UIADD3 URZ, UPT, UPT, URZ, URZ, URZ ;  /* 0x000000fffffff290 */ /* 0x000fe2000fffe0ff */
.L_x_76:
[----:B------:R-:W3:Y:S01]  /*4890*/  @!UP3 LDCU.128 UR8, c[0x0][0xb10] ;  /* 0x00016200ff08b7ac */ /* 0x000ee20008000c00 */
[----:B------:R-:W-:Y:S02]  /*48a0*/  ISETP.NE.U32.AND P0, PT, RZ, UR30, PT ;  /* 0x0000001eff007c0c */ /* 0x000fe4000bf05070 */
[----:B------:R-:W-:Y:S02]  /*48b0*/  SHF.L.U32 R4, R11, 0x1f, RZ ;  /* 0x0000001f0b047819 */ /* 0x000fe400000006ff */
[----:B------:R-:W-:Y:S01]  /*48c0*/  ISETP.NE.AND.EX P0, PT, RZ, UR31, PT, P0 ;  /* 0x0000001fff007c0c */ /* 0x000fe2000bf05300 */
[----:B------:R-:W4:Y:S01]  /*48d0*/  @!UP3 LDCU UR5, c[0x0][0xb0c] ;  /* 0x00016180ff05b7ac */ /* 0x000f220008000800 */
[----:B------:R-:W-:Y:S02]  /*48e0*/  USHF.L.U32 UR35, UR24, 0x6, URZ ;  /* 0x0000000618237899 */ /* 0x000fe400080006ff */
[----:B------:R-:W-:Y:S02]  /*48f0*/  USHF.L.U32 UR34, UR28, 0x7, URZ ;  /* 0x000000071c227899 */ /* 0x000fe400080006ff */
[----:B---3--:R-:W-:Y:S07]  /*4900*/  UIMAD.WIDE.U32 UR6, UR14, UR8, URZ ;  /* 0x000000080e0672a5 */ /* 0x008fee000f8e00ff */
[----:B------:R-:W-:Y:S01]  /*4910*/  @!UP3 UMOV UR4, UR7 ;  /* 0x000000070004bc82 */ /* 0x000fe20008000000 */
[----:B----4-:R-:W-:Y:S02]  /*4920*/  @!UP3 UISETP.NE.AND UP0, UPT, UR5, 0x1, UPT ;  /* 0x000000010500b88c */ /* 0x010fe4000bf05270 */
[----:B------:R-:W-:Y:S02]  /*4930*/  @!UP3 USHF.R.U32.HI UR4, URZ, UR9, UR4 ;  /* 0x00000009ff04b299 */ /* 0x000fe40008011604 */
[----:B------:R-:W-:Y:S02]  /*4940*/  UIMAD.WIDE.U32 UR6, UR13, UR11, URZ ;  /* 0x0000000b0d0672a5 */ /* 0x000fe4000f8e00ff */
[----:B------:R-:W-:Y:S02]  /*4950*/  @!UP3 USEL UR8, UR14, UR4, !UP0 ;  /* 0x000000040e08b287 */ /* 0x000fe4000c000000 */
[----:B------:R-:W-:Y:S03]  /*4960*/  @!UP3 UISETP.NE.AND UP0, UPT, UR10, 0x1, UPT ;  /* 0x000000010a00b88c */ /* 0x000fe6000bf05270 */
[----:B------:R-:W-:Y:S02]  /*4970*/  @!UP3 UMOV UR6, UR7 ;  /* 0x000000070006bc82 */ /* 0x000fe40008000000 */
[----:B------:R-:W3:Y:S02]  /*4980*/  @!UP3 LDCU UR4, c[0x0][0xb20] ;  /* 0x00016400ff04b7ac */ /* 0x000ee40008000800 */
[----:B---3--:R-:W-:Y:S04]  /*4990*/  @!UP3 USHF.R.U32.HI UR6, URZ, UR4, UR6 ;  /* 0x00000004ff06b299 */ /* 0x008fe80008011606 */
[----:B------:R-:W-:Y:S04]  /*49a0*/  @!UP3 USEL UR6, UR13, UR6, !UP0 ;  /* 0x000000060d06b287 */ /* 0x000fe8000c000000 */
[----:B------:R-:W-:Y:S02]  /*49b0*/  @!UP3 UIADD3 UR4, UPT, UPT, -UR8, UR6, URZ ;  /* 0x000000060804b290 */ /* 0x000fe4000fffe1ff */
[----:B------:R-:W-:Y:S02]  /*49c0*/  @!UP3 UIADD3 UR6, UPT, UPT, UR8, -UR6, URZ ;  /* 0x800000060806b290 */ /* 0x000fe4000fffe0ff */
[----:B------:R-:W-:Y:S02]  /*49d0*/  @!UP3 UIMAD UR14, UR4, UR5, UR14 ;  /* 0x00000005040eb2a4 */ /* 0x000fe4000f8e020e */
[----:B------:R-:W-:Y:S01]  /*49e0*/  @!UP3 UIMAD UR13, UR6, UR10, UR13 ;  /* 0x0000000a060db2a4 */ /* 0x000fe2000f8e020d */
[----:B------:R-:W-:Y:S11]  /*49f0*/  BRA.U UP4, `(.L_x_77) ;  /* 0x0000000104107547 */ /* 0x000ff6000b800000 */
[----:B------:R-:W-:Y:S04]  /*4a00*/  MOV R2, UR39 ;  /* 0x0000002700027c02 */ /* 0x000fe80008000f00 */
[----:B------:R-:W-:Y:S04]  /*4a10*/  SHF.L.U32 R2, R2, 0x1f, RZ ;  /* 0x0000001f02027819 */ /* 0x000fe800000006ff */
[----:B------:R-:W3:Y:S02]  /*4a20*/  SYNCS.PHASECHK.TRANS64.TRYWAIT P1, [UR21+0x88], R2 ;  /* 0x00008802ff0075a7 */ /* 0x000ee40008021115 */
[----:B---3--:R-:W-:Y:S05]  /*4a30*/  @!P1 BRA `(.L_x_78) ;  /* 0x00000044006c9947 */ /* 0x008fea0003800000 */
.L_x_77:
[----:B------:R-:W-:Y:S05]  /*4a40*/  BRA.U !UP6, `(.L_x_79) ;  /* 0x000000010e387547 */ /* 0x000fea000b800000 */
[----:B------:R-:W-:Y:S01]  /*4a50*/  UPLOP3.LUT UP1, UPT, UPT, UPT, UP5, 0x80, 0x8 ;  /* 0x000000000008789c */ /* 0x000fe20003f2f050 */
[----:B--2---:R-:W-:Y:S01]  /*4a60*/  HFMA2 R0, -RZ, RZ, 0, 5.9604644775390625e-08 ;  /* 0x00000001ff007431 */ /* 0x004fe200000001ff */
[----:B------:R-:W2:Y:S01]  /*4a70*/  LDCU.64 UR8, c[0x0][0x358] ;  /* 0x00006b00ff0877ac */ /* 0x000ea20008000a00 */
[----:B------:R-:W-:Y:S03]  /*4a80*/  IMAD.MOV.U32 R45, RZ, RZ, 0x1 ;  /* 0x00000001ff2d7424 */ /* 0x000fe600078e00ff */
[----:B------:R-:W-:Y:S05]  /*4a90*/  PLOP3.LUT P1, PT, PT, PT, UP1, 0x80, 0x8 ;  /* 0x000000000008781c */ /* 0x000fea0003f2f018 */
[----:B------:R-:W3:Y:S01]  /*4aa0*/  @UP1 LDCU.64 UR4, c[0x0][0x888] ;  /* 0x00011100ff0417ac */ /* 0x000ee20008000a00 */
[----:B------:R-:W-:Y:S07]  /*4ab0*/  @UP1 UIMAD UR6, UR36, UR30, URZ ;  /* 0x0000001e240612a4 */ /* 0x000fee000f8e02ff */
[----:B------:R-:W-:Y:S01]  /*4ac0*/  @!P1 PRMT R45, R0, 0x7610, R45 ;  /* 0x00007610002d9816 */ /* 0x000fe2000000002d */
[----:B---3--:R-:W-:Y:S06]  /*4ad0*/  @UP1 UIMAD.WIDE UR4, UR6, 0x4, UR4 ;  /* 0x00000004060418a5 */ /* 0x008fec000f8e0204 */
[----:B------:R-:W-:Y:S01]  /*4ae0*/  IMAD.U32 R6, RZ, RZ, UR4 ;  /* 0x00000004ff067e24 */ /* 0x000fe2000f8e00ff */
[----:B------:R-:W-:Y:S04]  /*4af0*/  MOV R7, UR5 ;  /* 0x0000000500077c02 */ /* 0x000fe80008000f00 */
[----:B------:R-:W3:Y:S01]  /*4b00*/  @!UP1 LDCU UR4, c[0x0][0x880] ;  /* 0x00011000ff0497ac */ /* 0x000ee20008000800 */
[----:B--2--5:R4:W5:Y:S02]  /*4b10*/  @P1 LDG.E R27, desc[UR8][R6.64] ;  /* 0x00000008061b1981 */ /* 0x024964000c1e1900 */
[----:B---34-:R-:W-:Y:S07]  /*4b20*/  @!P1 IMAD.U32 R27, RZ, RZ, UR4 ;  /* 0x00000004ff1b9e24 */ /* 0x018fee000f8e00ff */
.L_x_79:
[----:B-----5:R-:W-:Y:S01]  /*4b30*/  @!P0 FSETP.EQ.AND P2, PT, R27, RZ, PT ;  /* 0x000000ff1b00820b */ /* 0x020fe20003f42000 */
[----:B------:R-:W-:Y:S01]  /*4b40*/  @!UPT UIADD3 URZ, UPT, UPT, URZ, URZ, URZ ;  /* 0x000000fffffff290 */ /* 0x000fe2000fffe0ff */
[----:B------:R-:W-:Y:S11]  /*4b50*/  @!P0 BRA `(.L_x_80) ;  /* 0x0000000000148947 */ /* 0x000ff60003800000 */
[----:B------:R-:W-:Y:S02]  /*4b60*/  LOP3.LUT P0, RZ, R45, 0xff, RZ, 0xc0, !PT ;  /* 0x000000ff2dff7812 */ /* 0x000fe4000780c0ff */
[----:B------:R-:W-:Y:S04]  /*4b70*/  PLOP3.LUT P2, PT, PT, PT, UP1, 0x80, 0x8 ;  /* 0x000000000008781c */ /* 0x000fe80003f4f018 */
[----:B------:R-:W-:Y:S07]  /*4b80*/  PLOP3.LUT P2, PT, P2, PT, PT, 0x8, 0x80 ;  /* 0x000000000080781c */ /* 0x000fee000174e170 */
[----:B------:R-:W-:Y:S11]  /*4b90*/  @P0 FSETP.EQ.AND P2, PT, R27, RZ, PT ;  /* 0x000000ff1b00020b */ /* 0x000ff60003f42000 */
[----:B------:R-:W-:Y:S02]  /*4ba0*/  @!UPT UIADD3 URZ, UPT, UPT, URZ, URZ, URZ ;  /* 0x000000fffffff290 */ /* 0x000fe4000fffe0ff */
.L_x_80:
[----:B------:R-:W3:Y:S01]  /*4bb0*/  SYNCS.PHASECHK.TRANS64.TRYWAIT P0, [UR21+0x60], R4 ;  /* 0x00006004ff0075a7 */ /* 0x000ee20008001115 */
[----:B------:R-:W-:Y:S04]  /*4bc0*/  ELECT P1, URZ, PT ;  /* 0x0000000000ff782f */ /* 0x000fe80003820000 */
[----:B------:R-:W-:Y:S01]  /*4bd0*/  PLOP3.LUT P1, PT, P2, P1, PT, 0xf2, 0x2f ;  /* 0x00000000002f781c */ /* 0x000fe20001723e72 */
[----:B------:R-:W-:Y:S01]  /*4be0*/  @!UPT UIADD3 URZ, UPT, UPT, URZ, URZ, URZ ;  /* 0x000000fffffff290 */ /* 0x000fe2000fffe0ff */
[----:B---3--:R-:W-:Y:S11]  /*4bf0*/  @!P0 BRA `(.L_x_81) ;  /* 0x0000004400148947 */ /* 0x008ff60003800000 */
.L_x_168:
[----:B--2---:R-:W-:Y:S01]  /*4c00*/  @!P1 IADD3 R2, P0, PT, R12, 0x580, RZ ;  /* 0x000005800c029810 */ /* 0x004fe20007f1e0ff */
[----:B------:R-:W-:Y:S01]  /*4c10*/  VOTEU.ALL UP0, P1 ;  /* 0x0000000000ff7886 */ /* 0x000fe20000800000 */
[----:B------:R-:W-:Y:S01]  /*4c20*/  UMOV UR6, 0x0 ;  /* 0x0000000000067882 */ /* 0x000fe20000000000 */
[----:B------:R-:W-:Y:S01]  /*4c30*/  UMOV UR7, 0x10000000 ;  /* 0x1000000000077882 */ /* 0x000fe20000000000 */
[----:B------:R-:W-:Y:S01]  /*4c40*/  @!P1 R2UR UR5, R2 ;  /* 0x00000000020592ca */ /* 0x000fe200000e0000 */
[----:B------:R-:W-:Y:S01]  /*4c50*/  @!P1 IMAD.X R0, RZ, RZ, R13, P0 ;  /* 0x000000ffff009224 */ /* 0x000fe200000e060d */
[----:B------:R-:W-:Y:S01]  /*4c60*/  @!UP0 UIADD3 UR32, UPT, UPT, UR21, 0x200, URZ ;  /* 0x0000020015208890 */ /* 0x000fe2000fffe0ff */
[----:B------:R-:W-:Y:S03]  /*4c70*/  VOTEU.ALL UP0, P1 ;  /* 0x0000000000ff7886 */ /* 0x000fe60000800000 */
[----:B------:R-:W-:Y:S01]  /*4c80*/  @!P1 R2UR UR4, R0 ;  /* 0x00000000000492ca */ /* 0x000fe200000e0000 */
[----:B------:R-:W-:Y:S06]  /*4c90*/  @!P1 IMAD.MOV.U32 R0, RZ, RZ, 0x1000 ;  /* 0x00001000ff009424 */ /* 0x000fec00078e00ff */
[----:B------:R-:W-:Y:S06]  /*4ca0*/  IMAD.U32 R6, RZ, RZ, UR5 ;  /* 0x00000005ff067e24 */ /* 0x000fec000f8e00ff */
[----:B------:R-:W-:Y:S01]  /*4cb0*/  IMAD.U32 R7, RZ, RZ, UR4 ;  /* 0x00000004ff077e24 */ /* 0x000fe2000f8e00ff */
[----:B------:R-:W-:Y:S04]  /*4cc0*/  @!P1 R2UR UR4, R6 ;  /* 0x00000000060492ca */ /* 0x000fe800000e0000 */
[----:B------:R-:W-:Y:S11]  /*4cd0*/  @!P1 R2UR UR5, R7 ;  /* 0x00000000070592ca */ /* 0x000ff600000e0000 */
[----:B------:R-:W-:Y:S02]  /*4ce0*/  @!UPT UIADD3 URZ, UPT, UPT, URZ, URZ, URZ ;  /* 0x000000fffffff290 */ /* 0x000fe4000fffe0ff */
[----:B------:R2:W-:Y:S01]  /*4cf0*/  @!UP0 UTMALDG.3D [UR32], [UR4], desc[UR6] ;  /* 0x00000620040085b4 */ /* 0x0005e20008011000 */
[----:B------:R3:W-:Y:S01]  /*4d00*/  @!P1 SYNCS.ARRIVE.TRANS64.RED.A0TR RZ, [UR21+0x40], R0 ;  /* 0x00004000ffff99a7 */ /* 0x0007e20008300415 */
[----:B--2---:R-:W-:Y:S09]  /*4d10*/  UPRMT UR4, UR47, 0x654, UR33 ;  /* 0x000006542f047896 */ /* 0x004ff20008000021 */
[----:B------:R-:W-:Y:S01]  /*4d20*/  SYNCS.ARRIVE.TRANS64.RED.A1T0 RZ, [UR4], RZ ;  /* 0x000000ffffff79a7 */ /* 0x000fe20008100404 */
[----:B------:R-:W2:Y:S02]  /*4d30*/  SYNCS.PHASECHK.TRANS64.TRYWAIT P0, [UR21+0x68], R4 ;  /* 0x00006804ff0075a7 */ /* 0x000ea40008001115 */
[----:B--23--:R-:W-:Y:S05]  /*4d40*/  @!P0 BRA `(.L_x_82) ;  /* 0x0000004000d88947 */ /* 0x00cfea0003800000 */
.L_x_170:
[----:B------:R-:W-:Y:S01]  /*4d50*/  @!P1 IADD3 R2, P0, PT, R12, 0x580, RZ ;  /* 0x000005800c029810 */ /* 0x000fe20007f1e0ff */
[----:B------:R-:W-:Y:S01]  /*4d60*/  VOTEU.ALL UP0, P1 ;  /* 0x0000000000ff7886 */ /* 0x000fe20000800000 */
[----:B------:R-:W-:Y:S01]  /*4d70*/  UMOV UR6, 0x0 ;  /* 0x0000000000067882 */ /* 0x000fe20000000000 */
[----:B------:R-:W-:Y:S01]  /*4d80*/  UMOV UR7, 0x10000000 ;  /* 0x1000000000077882 */ /* 0x000fe20000000000 */
[----:B------:R-:W-:Y:S01]  /*4d90*/  @!P1 R2UR UR5, R2 ;  /* 0x00000000020592ca */ /* 0x000fe200000e0000 */
[----:B--2---:R-:W-:Y:S01]  /*4da0*/  @!P1 IMAD.X R0, RZ, RZ, R13, P0 ;  /* 0x000000ffff009224 */ /* 0x004fe200000e060d */
[----:B------:R-:W-:Y:S02]  /*4db0*/  @!UP0 UIADD3 UR26, UPT, UPT, UR34, 0x20, URZ ;  /* 0x00000020221a8890 */ /* 0x000fe4000fffe0ff */
[----:B------:R-:W-:Y:S02]  /*4dc0*/  @!UP0 UIADD3 UR24, UPT, UPT, UR21, 0x1200, URZ ;  /* 0x0000120015188890 */ /* 0x000fe4000fffe0ff */
[----:B------:R-:W-:Y:S01]  /*4dd0*/  @!P1 R2UR UR4, R0 ;  /* 0x00000000000492ca */ /* 0x000fe200000e0000 */
[----:B------:R-:W-:Y:S01]  /*4de0*/  VOTEU.ALL UP0, P1 ;  /* 0x0000000000ff7886 */ /* 0x000fe20000800000 */
[----:B------:R-:W-:Y:S01]  /*4df0*/  UMOV UR27, UR35 ;  /* 0x00000023001b7c82 */ /* 0x000fe20008000000 */
[----:B------:R-:W-:Y:S01]  /*4e00*/  UMOV UR28, UR36 ;  /* 0x00000024001c7c82 */ /* 0x000fe20008000000 */
[----:B------:R-:W-:Y:S03]  /*4e10*/  @!P1 IMAD.MOV.U32 R0, RZ, RZ, 0x1000 ;  /* 0x00001000ff009424 */ /* 0x000fe600078e00ff */
        /* <DEDUP_REMOVED lines=11> */
.L_x_172:
[----:B------:R-:W-:Y:S01]  /*4ed0*/  @!P1 IADD3 R2, P0, PT, R12, 0x580, RZ ;  /* 0x000005800c029810 */ /* 0x000fe20007f1e0ff */
[----:B------:R-:W-:Y:S01]  /*4ee0*/  VOTEU.ALL UP0, P1 ;  /* 0x0000000000ff7886 */ /* 0x000fe20000800000 */
[----:B------:R-:W-:Y:S01]  /*4ef0*/  UMOV UR6, 0x0 ;  /* 0x0000000000067882 */ /* 0x000fe20000000000 */
[----:B------:R-:W-:Y:S01]  /*4f00*/  UMOV UR7, 0x10000000 ;  /* 0x1000000000077882 */ /* 0x000fe20000000000 */
[----:B------:R-:W-:Y:S01]  /*4f10*/  @!P1 R2UR UR5, R2 ;  /* 0x00000000020592ca */ /* 0x000fe200000e0000 */
[----:B--2---:R-:W-:Y:S01]  /*4f20*/  @!P1 IMAD.X R0, RZ, RZ, R13, P0 ;  /* 0x000000ffff009224 */ /* 0x004fe200000e060d */
[----:B------:R-:W-:Y:S01]  /*4f30*/  @!UP0 UIADD3 UR18, UPT, UPT, UR34, 0x40, URZ ;  /* 0x0000004022128890 */ /* 0x000fe2000fffe0ff */
[----:B------:R-:W-:Y:S01]  /*4f40*/  VIADD R10, R10, 0x1 ;  /* 0x000000010a0a7836 */ /* 0x000fe20000000000 */
        /* <DEDUP_REMOVED lines=17> */
.L_x_174:
[----:B------:R-:W-:Y:S01]  /*5060*/  @!P1 IADD3 R2, P0, PT, R12, 0x580, RZ ;  /* 0x000005800c029810 */ /* 0x000fe20007f1e0ff */
[----:B------:R-:W-:Y:S01]  /*5070*/  VOTEU.ALL UP0, P1 ;  /* 0x0000000000ff7886 */ /* 0x000fe20000800000 */
[----:B------:R-:W-:Y:S01]  /*5080*/  UMOV UR6, 0x0 ;  /* 0x0000000000067882 */ /* 0x000fe20000000000 */
[----:B------:R-:W-:Y:S01]  /*5090*/  UMOV UR7, 0x10000000 ;  /* 0x1000000000077882 */ /* 0x000fe20000000000 */
[----:B------:R-:W-:Y:S01]  /*50a0*/  @!P1 R2UR UR5, R2 ;  /* 0x00000000020592ca */ /* 0x000fe200000e0000 */
[----:B--2---:R-:W-:Y:S01]  /*50b0*/  @!P1 IMAD.X R0, RZ, RZ, R13, P0 ;  /* 0x000000ffff009224 */ /* 0x004fe200000e060d */
[----:B------:R-:W-:Y:S01]  /*50c0*/  @!UP0 UIADD3 UR10, UPT, UPT, UR34, 0x60, URZ ;  /* 0x00000060220a8890 */ /* 0x000fe2000fffe0ff */
[----:B------:R-:W-:Y:S01]  /*50d0*/  R2UR UR16, R47 ;  /* 0x000000002f1072ca */ /* 0x000fe200000e0000 */
[----:B------:R-:W-:Y:S01]  /*50e0*/  @!UP0 UIADD3 UR8, UPT, UPT, UR21, 0x3200, URZ ;  /* 0x0000320015088890 */ /* 0x000fe2000fffe0ff */
[----:B------:R-:W-:Y:S01]  /*50f0*/  ISETP.NE.AND P0, PT, R10, 0x2, PT ;  /* 0x000000020a00780c */ /* 0x000fe20003f05270 */
[----:B------:R-:W-:Y:S01]  /*5100*/  @!UP0 UIADD3 UR9, UPT, UPT, UR21, 0x58, URZ ;  /* 0x0000005815098890 */ /* 0x000fe2000fffe0ff */
[----:B------:R-:W-:Y:S01]  /*5110*/  @!P1 R2UR UR4, R0 ;  /* 0x00000000000492ca */ /* 0x000fe200000e0000 */
[----:B------:R-:W-:Y:S01]  /*5120*/  VOTEU.ALL UP0, P1 ;  /* 0x0000000000ff7886 */ /* 0x000fe20000800000 */
[----:B------:R-:W-:Y:S01]  /*5130*/  UMOV UR11, UR35 ;  /* 0x00000023000b7c82 */ /* 0x000fe20008000000 */
[----:B------:R-:W-:Y:S01]  /*5140*/  UMOV UR12, UR36 ;  /* 0x00000024000c7c82 */ /* 0x000fe20008000000 */
[----:B------:R-:W-:Y:S01]  /*5150*/  SEL R0, RZ, 0x1, P0 ;  /* 0x00000001ff007807 */ /* 0x000fe20000000000 */
[----:B------:R-:W-:Y:S01]  /*5160*/  UIADD3 UR28, UPT, UPT, UR13, UR63, URZ ;  /* 0x0000003f0d1c7290 */ /* 0x000fe2000fffe0ff */
[----:B------:R-:W-:Y:S01]  /*5170*/  IMAD.U32 R4, RZ, RZ, UR5 ;  /* 0x00000005ff047e24 */ /* 0x000fe2000f8e00ff */
[----:B------:R-:W-:Y:S01]  /*5180*/  LOP3.LUT R11, R11, 0x1, RZ, 0x3c, !PT ;  /* 0x000000010b0b7812 */ /* 0x000fe200078e3cff */
[----:B------:R-:W-:Y:S01]  /*5190*/  UMOV UR36, UR29 ;  /* 0x0000001d00247c82 */ /* 0x000fe20008000000 */
[----:B------:R-:W-:Y:S01]  /*51a0*/  LOP3.LUT R9, R9, R0, RZ, 0x3c, !PT ;  /* 0x0000000009097212 */ /* 0x000fe200078e3cff */
[----:B------:R-:W-:Y:S01]  /*51b0*/  UIADD3 UR24, UPT, UPT, UR14, UR16, URZ ;  /* 0x000000100e187290 */ /* 0x000fe2000fffe0ff */
[----:B------:R-:W-:Y:S01]  /*51c0*/  SEL R10, R10, RZ, P0 ;  /* 0x000000ff0a0a7207 */ /* 0x000fe20000000000 */
[----:B------:R-:W-:Y:S01]  /*51d0*/  UPLOP3.LUT UP4, UPT, UPT, UPT, UPT, 0x80, 0x8 ;  /* 0x000000000008789c */ /* 0x000fe20003f8f070 */
[----:B------:R-:W-:Y:S01]  /*51e0*/  IMAD.U32 R5, RZ, RZ, UR4 ;  /* 0x00000004ff057e24 */ /* 0x000fe2000f8e00ff */
[----:B------:R-:W-:Y:S04]  /*51f0*/  @!P1 R2UR UR4, R4 ;  /* 0x00000000040492ca */ /* 0x000fe800000e0000 */
[----:B------:R-:W-:Y:S11]  /*5200*/  @!P1 R2UR UR5, R5 ;  /* 0x00000000050592ca */ /* 0x000ff600000e0000 */
[----:B------:R-:W-:Y:S02]  /*5210*/  @!UPT UIADD3 URZ, UPT, UPT, URZ, URZ, URZ ;  /* 0x000000fffffff290 */ /* 0x000fe4000fffe0ff */
[----:B------:R2:W-:Y:S01]  /*5220*/  @!UP0 UTMALDG.3D [UR8], [UR4], desc[UR6] ;  /* 0x00000608040085b4 */ /* 0x0005e20008011000 */
[----:B------:R2:W-:Y:S01]  /*5230*/  @!P1 SYNCS.ARRIVE.TRANS64.RED.A0TR RZ, [UR21+0x58], R3 ;  /* 0x00005803ffff99a7 */ /* 0x0005e20008300415 */
[----:B------:R-:W-:Y:S01]  /*5240*/  SYNCS.ARRIVE.TRANS64.RED.A1T0 RZ, [UR40], RZ ;  /* 0x000000ffffff79a7 */ /* 0x000fe20008100428 */
[----:B------:R-:W-:Y:S05]  /*5250*/  BRA.U UP2, `(.L_x_85) ;  /* 0xfffffff102507547 */ /* 0x000fea000b83ffff */
[----:B------:R-:W-:-:S04]  /*5260*/  SHF.L.U32 R2, R11, 0x1f, RZ ;  /* 0x0000001f0b027819 */ /* 0x000fc800000006ff */
[----:B------:R-:W3:Y:S02]  /*5270*/  SYNCS.PHASECHK.TRANS64.TRYWAIT P0, [UR21+0x60], R2 ;  /* 0x00006002ff0075a7 */ /* 0x000ee40008001115 */
[----:B---3--:R-:W-:Y:S05]  /*5280*/  @!P0 BRA `(.L_x_86) ;  /* 0x0000003c00d08947 */ /* 0x008fea0003800000 */
.L_x_176:
[----:B------:R-:W4:Y:S02]  /*5290*/  SYNCS.PHASECHK.TRANS64.TRYWAIT P0, [UR21+0x68], R2 ;  /* 0x00006802ff0075a7 */ /* 0x000f240008001115 */
[----:B----4-:R-:W-:Y:S05]  /*52a0*/  @!P0 BRA `(.L_x_87) ;  /* 0x0000003c00e08947 */ /* 0x010fea0003800000 */
.L_x_178:
[----:B------:R-:W4:Y:S02]  /*52b0*/  SYNCS.PHASECHK.TRANS64.TRYWAIT P0, [UR21+0x70], R2 ;  /* 0x00007002ff0075a7 */ /* 0x000f240008001115 */
[----:B----4-:R-:W-:Y:S05]  /*52c0*/  @!P0 BRA `(.L_x_88) ;  /* 0x0000003c00f08947 */ /* 0x010fea0003800000 */
.L_x_180:
[----:B---3--:R-:W-:-:S07]  /*52d0*/  MOV R0, UR21 ;  /* 0x0000001500007c02 */ /* 0x008fce0008000f00 */
.L_x_89:
[----:B---3--:R-:W-:-:S04]  /*52e0*/  SHF.L.U32 R2, R11, 0x1f, RZ ;  /* 0x0000001f0b027819 */ /* 0x008fc800000006ff */
[----:B------:R3:W4:Y:S03]  /*52f0*/  SYNCS.PHASECHK.TRANS64.TRYWAIT P0, [R0+URZ+0x78], R2 ;  /* 0x00007802000075a7 */ /* 0x00072600080011ff */
[----:B----4-:R-:W-:Y:S05]  /*5300*/  @!P0 NANOSLEEP.SYNCS 0x989680 ;  /* 0x009896800000895d */ /* 0x010fea0003900000 */
[----:B------:R-:W4:Y:S02]  /*5310*/  @!P0 SYNCS.PHASECHK.TRANS64 P0, [R0+URZ+0x78], R2 ;  /* 0x00007802000085a7 */ /* 0x000f2400080010ff */
[----:B-12-4-:R-:W-:Y:S05]  /*5320*/  @P0 EXIT ;  /* 0x000000000000094d */ /* 0x016fea0003800000 */
[----:B------:R-:W-:Y:S05]  /*5330*/  BRA `(.L_x_89) ;  /* 0xfffffffc00e87947 */ /* 0x000fea000383ffff */
.L_x_74:
[----:B------:R-:W-:-:S06]  /*5340*/  UISETP.GE.AND UP0, UPT, UR18, 0x4, UPT ;  /* 0x000000041200788c */ /* 0x000fcc000bf06270 */
[----:B------:R-:W-:-:S13]  /*5350*/  PLOP3.LUT P0, PT, PT, PT, UP0, 0x80, 0x8 ;  /* 0x000000000008781c */ /* 0x000fda0003f0f008 */
[----:B-1----:R-:W-:Y:S05]  /*5360*/  @!P0 EXIT ;  /* 0x000000000000894d */ /* 0x002fea0003800000 */
[----:B------:R-:W-:Y:S01]  /*5370*/  BAR.SYNC.DEFER_BLOCKING 0x6, 0xa0 ;  /* 0x0182800000007b1d */ /* 0x000fe20000010000 */
[C---:B------:R-:W-:Y:S01]  /*5380*/  IMAD.SHL.U32 R3, R56.reuse, 0x20, RZ ;  /* 0x0000002038037824 */ /* 0x040fe200078e00ff */
[C---:B------:R-:W-:Y:S01]  /*5390*/  LOP3.LUT P0, RZ, R56.reuse, 0x4, RZ, 0xc0, !PT ;  /* 0x0000000438ff7812 */ /* 0x040fe2000780c0ff */
[C---:B------:R-:W-:Y:S01]  /*53a0*/  IMAD.SHL.U32 R2, R56.reuse, 0x10, RZ ;  /* 0x0000001038027824 */ /* 0x040fe200078e00ff */
[----:B------:R-:W-:Y:S01]  /*53b0*/  CS2R R52, SRZ ;  /* 0x0000000000347805 */ /* 0x000fe2000001ff00 */
[C---:B------:R-:W-:Y:S01]  /*53c0*/  IMAD.SHL.U32 R44, R56.reuse, 0x4, RZ ;  /* 0x00000004382c7824 */ /* 0x040fe200078e00ff */
[----:B------:R-:W-:Y:S01]  /*53d0*/  UMOV UR44, 0x400 ;  /* 0x00000400002c7882 */ /* 0x000fe20000000000 */
[----:B------:R-:W1:Y:S01]  /*53e0*/  LDCU.64 UR4, c[0x0][0x890] ;  /* 0x00011200ff0477ac */ /* 0x000e620008000a00 */
[----:B------:R-:W2:Y:S01]  /*53f0*/  LDC.64 R42, c[0x0][0x8b0] ;  /* 0x00022c00ff2a7b82 */ /* 0x000ea20000000a00 */
[----:B------:R-:W-:Y:S01]  /*5400*/  LOP3.LUT R6, R3, 0xc0, RZ, 0xc0, !PT ;  /* 0x000000c003067812 */ /* 0x000fe200078ec0ff */
[----:B------:R-:W-:Y:S01]  /*5410*/  IMAD.U32 R23, R56, 0x10000, RZ ;  /* 0x0001000038177824 */ /* 0x000fe200078e00ff */
[----:B------:R-:W-:Y:S01]  /*5420*/  ULEA UR44, UR47, UR44, 0x18 ;  /* 0x0000002c2f2c7291 */ /* 0x000fe2000f8ec0ff */
[----:B------:R-:W-:Y:S01]  /*5430*/  LOP3.LUT R2, R2, 0x600, RZ, 0xc0, !PT ;  /* 0x0000060002027812 */ /* 0x000fe200078ec0ff */
[----:B------:R-:W-:Y:S01]  /*5440*/  IMAD.MOV.U32 R55, RZ, RZ, 0x20 ;  /* 0x00000020ff377424 */ /* 0x000fe200078e00ff */
[----:B------:R-:W-:Y:S01]  /*5450*/  LOP3.LUT R44, R6, 0x18, R44, 0xf8, !PT ;  /* 0x00000018062c7812 */ /* 0x000fe200078ef82c */
[----:B------:R-:W-:Y:S01]  /*5460*/  IMAD.MOV.U32 R54, RZ, RZ, 0x1 ;  /* 0x00000001ff367424 */ /* 0x000fe200078e00ff */
[----:B------:R-:W3:Y:S01]  /*5470*/  LDC.64 R40, c[0x0][0x8a8] ;  /* 0x00022a00ff287b82 */ /* 0x000ee20000000a00 */
[----:B------:R-:W-:Y:S01]  /*5480*/  SHF.R.U32.HI R6, RZ, 0x1, R56 ;  /* 0x00000001ff067819 */ /* 0x000fe20000011638 */
[----:B------:R-:W-:Y:S01]  /*5490*/  IMAD.MOV.U32 R22, RZ, RZ, RZ ;  /* 0x000000ffff167224 */ /* 0x000fe200078e00ff */
[--C-:B------:R-:W-:Y:S01]  /*54a0*/  LOP3.LUT R2, R2, 0x20, R3.reuse, 0xf8, !PT ;  /* 0x0000002002027812 */ /* 0x100fe200078ef803 */
[----:B------:R-:W-:Y:S01]  /*54b0*/  IMAD.MOV.U32 R51, RZ, RZ, RZ ;  /* 0x000000ffff337224 */ /* 0x000fe200078e00ff */
[----:B------:R-:W-:Y:S01]  /*54c0*/  LOP3.LUT R23, R23, 0x600000, RZ, 0xc0, !PT ;  /* 0x0060000017177812 */ /* 0x000fe200078ec0ff */
[----:B------:R-:W4:Y:S01]  /*54d0*/  LDCU UR60, c[0x0][0x370] ;  /* 0x00006e00ff3c77ac */ /* 0x000f220008000800 */
[----:B------:R-:W-:Y:S01]  /*54e0*/  LOP3.LUT R44, R44, 0x8, R6, 0x78, !PT ;  /* 0x000000082c2c7812 */ /* 0x000fe200078e7806 */
[----:B------:R-:W4:Y:S01]  /*54f0*/  LDS R0, [UR44+0x140] ;  /* 0x0001402cff007984 */ /* 0x000f220008000800 */
[----:B-1----:R-:W-:Y:S01]  /*5500*/  IMAD.U32 R58, RZ, RZ, UR4 ;  /* 0x00000004ff3a7e24 */ /* 0x002fe2000f8e00ff */
[----:B------:R-:W-:Y:S01]  /*5510*/  UIADD3 UR4, UPT, UPT, UR44, 0x200, URZ ;  /* 0x000002002c047890 */ /* 0x000fe2000fffe0ff */
[----:B------:R-:W-:Y:S01]  /*5520*/  LOP3.LUT R2, R2, 0x100, R3, 0xf8, !PT ;  /* 0x0000010002027812 */ /* 0x000fe200078ef803 */
[----:B------:R-:W-:Y:S01]  /*5530*/  IMAD.U32 R57, RZ, RZ, UR5 ;  /* 0x00000005ff397e24 */ /* 0x000fe2000f8e00ff */
[----:B------:R-:W-:Y:S01]  /*5540*/  LOP3.LUT R56, R56, 0x60, RZ, 0xc0, !PT ;  /* 0x0000006038387812 */ /* 0x000fe200078ec0ff */
[----:B------:R-:W1:Y:S01]  /*5550*/  LDCU UR43, c[0x0][0xb0c] ;  /* 0x00016180ff2b77ac */ /* 0x000e620008000800 */
[----:B------:R-:W-:Y:S01]  /*5560*/  LOP3.LUT R44, R2, R44, RZ, 0xfc, !PT ;  /* 0x0000002c022c7212 */ /* 0x000fe200078efcff */
[----:B------:R-:W-:Y:S01]  /*5570*/  IMAD.U32 R49, RZ, RZ, UR4 ;  /* 0x00000004ff317e24 */ /* 0x000fe2000f8e00ff */
[----:B------:R-:W-:Y:S01]  /*5580*/  SEL R55, R55, 0xffffffe0, !P0 ;  /* 0xffffffe037377807 */ /* 0x000fe20004000000 */
[----:B------:R-:W1:Y:S01]  /*5590*/  LDCU UR39, c[0x0][0xb30] ;  /* 0x00016600ff2777ac */ /* 0x000e620008000800 */
[----:B------:R-:W1:Y:S01]  /*55a0*/  LDCU.64 UR54, c[0x0][0x888] ;  /* 0x00011100ff3677ac */ /* 0x000e620008000a00 */
[----:B------:R-:W1:Y:S01]  /*55b0*/  LDCU.64 UR40, c[0x0][0xb28] ;  /* 0x00016500ff2877ac */ /* 0x000e620008000a00 */
[----:B------:R-:W1:Y:S01]  /*55c0*/  LDCU.128 UR56, c[0x0][0xb10] ;  /* 0x00016200ff3877ac */ /* 0x000e620008000c00 */
[----:B------:R-:W1:Y:S01]  /*55d0*/  LDCU UR53, c[0x0][0x374] ;  /* 0x00006e80ff3577ac */ /* 0x000e620008000800 */
[----:B------:R-:W-:Y:S01]  /*55e0*/  UMOV UR52, URZ ;  /* 0x000000ff00347c82 */ /* 0x000fe20008000000 */
[----:B------:R-:W-:Y:S01]  /*55f0*/  UMOV UR46, URZ ;  /* 0x000000ff002e7c82 */ /* 0x000fe20008000000 */
[----:B-1234-:R-:W-:-:S07]  /*5600*/  IMAD.IADD R23, R0, 0x1, R23 ;  /* 0x0000000100177824 */ /* 0x01efce00078e0217 */
.L_x_133:
[C---:B------:R-:W-:Y:S02]  /*5610*/  LEA R3, R51.reuse, UR44, 0x3 ;  /* 0x0000002c33037c11 */ /* 0x040fe4000f8e18ff */
[----:B------:R-:W-:Y:S02]  /*5620*/  SHF.L.U32 R0, R52, 0x1f, RZ ;  /* 0x0000001f34007819 */ /* 0x000fe400000006ff */
[----:B-1----:R-:W-:Y:S02]  /*5630*/  LEA R4, R51, UR44, 0x4 ;  /* 0x0000002c33047c11 */ /* 0x002fe4000f8e20ff */
[----:B------:R-:W1:Y:S02]  /*5640*/  SYNCS.PHASECHK.TRANS64.TRYWAIT P0, [R3+URZ+0x90], R0 ;  /* 0x00009000030075a7 */ /* 0x000e6400080011ff */
[----:B-12---:R-:W-:Y:S05]  /*5650*/  @!P0 BRA `(.L_x_90) ;  /* 0x0000003c00248947 */ /* 0x006fea0003800000 */
.L_x_181:
        /* <DEDUP_REMOVED lines=8> */
[----:B--2---:R-:W-:Y:S11]  /*56e0*/  LOP3.LUT P0, RZ, R6, 0x1, RZ, 0xc0, !PT ;  /* 0x0000000106ff7812 */ /* 0x004ff6000780c0ff */
[----:B------:R-:W-:Y:S02]  /*56f0*/  @!UPT UIADD3 URZ, UPT, UPT, URZ, URZ, URZ ;  /* 0x000000fffffff290 */ /* 0x000fe4000fffe0ff */
[----:B---3--:R-:W-:Y:S01]  /*5700*/  VOTEU.ANY UP1, P0 ;  /* 0x0000000000ff7886 */ /* 0x008fe20000020100 */
[----:B------:R-:W-:Y:S01]  /*5710*/  PLOP3.LUT P0, PT, PT, PT, UP1, 0x80, 0x8 ;  /* 0x000000000008781c */ /* 0x000fe20003f0f018 */
[----:B------:R-:W-:Y:S11]  /*5720*/  UP2UR UR62, UPR, URZ, 0x2 ;  /* 0x00000002ff3e7883 */ /* 0x000ff60008000000 */
[----:B------:R-:W-:Y:S01]  /*5730*/  @!UPT UIADD3 URZ, UPT, UPT, URZ, URZ, URZ ;  /* 0x000000fffffff290 */ /* 0x000fe2000fffe0ff */
[----:B-1----:R-:W-:Y:S02]  /*5740*/  @P0 SHF.R.U32.HI R0, RZ, 0x10, R5 ;  /* 0x00000010ff000819 */ /* 0x002fe40000011605 */
        /* <DEDUP_REMOVED lines=12> */
[----:B------:R-:W2:Y:S01]  /*5810*/  LDCU UR12, c[0x0][0xb20] ;  /* 0x00016400ff0c77ac */ /* 0x000ea20008000800 */
[----:B------:R-:W-:Y:S02]  /*5820*/  UIMAD.WIDE.U32 UR4, UR53, UR59, URZ ;  /* 0x0000003b350472a5 */ /* 0x000fe4000f8e00ff */
[----:B------:R-:W-:Y:S02]  /*5830*/  UIMAD.WIDE.U32 UR6, UR60, UR56, URZ ;  /* 0x000000383c0672a5 */ /* 0x000fe4000f8e00ff */
[----:B------:R-:W-:Y:S02]  /*5840*/  UISETP.NE.AND UP0, UPT, UR58, 0x1, UPT ;  /* 0x000000013a00788c */ /* 0x000fe4000bf05270 */
[----:B------:R-:W-:Y:S02]  /*5850*/  UIMAD.WIDE.U32 UR8, UR37, UR59, URZ ;  /* 0x0000003b250872a5 */ /* 0x000fe4000f8e00ff */
[----:B------:R-:W-:Y:S02]  /*5860*/  UIMAD.WIDE.U32 UR10, UR38, UR56, URZ ;  /* 0x00000038260a72a5 */ /* 0x000fe4000f8e00ff */
[----:B------:R-:W-:Y:S02]  /*5870*/  UISETP.NE.AND UP1, UPT, UR43, 0x1, UPT ;  /* 0x000000012b00788c */ /* 0x000fe4000bf25270 */
[----:B------:R-:W-:Y:S01]  /*5880*/  UISETP.NE.AND UP2, UPT, UR42, 0x1, UPT ;  /* 0x000000012a00788c */ /* 0x000fe2000bf45270 */
[----:B------:R-:W-:Y:S02]  /*5890*/  UMOV UR4, UR5 ;  /* 0x0000000500047c82 */ /* 0x000fe40008000000 */
[----:B--2---:R-:W-:Y:S03]  /*58a0*/  USHF.R.U32.HI UR5, URZ, UR12, UR4 ;  /* 0x0000000cff057299 */ /* 0x004fe60008011604 */
[----:B------:R-:W-:Y:S02]  /*58b0*/  UMOV UR4, UR7 ;  /* 0x0000000700047c82 */ /* 0x000fe40008000000 */
[----:B------:R-:W-:Y:S02]  /*58c0*/  USHF.R.U32.HI UR7, URZ, UR57, UR4 ;  /* 0x00000039ff077299 */ /* 0x000fe40008011604 */
[----:B------:R-:W-:Y:S02]  /*58d0*/  USEL UR4, UR53, UR5, !UP0 ;  /* 0x0000000535047287 */ /* 0x000fe4000c000000 */
[----:B------:R-:W-:Y:S01]  /*58e0*/  USEL UR7, UR60, UR7, !UP1 ;  /* 0x000000073c077287 */ /* 0x000fe2000c800000 */
[----:B------:R-:W-:Y:S01]  /*58f0*/  UMOV UR5, UR9 ;  /* 0x0000000900057c82 */ /* 0x000fe20008000000 */
[----:B------:R-:W-:Y:S02]  /*5900*/  UIMAD.WIDE.U32 UR8, UR4, UR40, URZ ;  /* 0x00000028040872a5 */ /* 0x000fe4000f8e00ff */
[----:B------:R-:W-:Y:S03]  /*5910*/  USHF.R.U32.HI UR6, URZ, UR12, UR5 ;  /* 0x0000000cff067299 */ /* 0x000fe60008011605 */
[----:B------:R-:W-:Y:S01]  /*5920*/  UMOV UR5, UR11 ;  /* 0x0000000b00057c82 */ /* 0x000fe20008000000 */
[----:B------:R-:W-:Y:S02]  /*5930*/  UIMAD.WIDE.U32 UR10, UR7, UR40, URZ ;  /* 0x00000028070a72a5 */ /* 0x000fe4000f8e00ff */
[----:B------:R-:W-:Y:S02]  /*5940*/  USHF.R.U32.HI UR12, URZ, UR57, UR5 ;  /* 0x00000039ff0c7299 */ /* 0x000fe40008011605 */
[----:B------:R-:W-:Y:S01]  /*5950*/  USEL UR6, UR37, UR6, !UP0 ;  /* 0x0000000625067287 */ /* 0x000fe2000c000000 */
[----:B------:R-:W-:Y:S02]  /*5960*/  UMOV UR5, UR9 ;  /* 0x0000000900057c82 */ /* 0x000fe40008000000 */
[----:B------:R-:W-:Y:S01]  /*5970*/  UMOV UR10, UR11 ;  /* 0x0000000b000a7c82 */ /* 0x000fe20008000000 */
[----:B------:R-:W-:Y:S02]  /*5980*/  @UP2 USHF.R.U32.HI UR4, URZ, UR41, UR5 ;  /* 0x00000029ff042299 */ /* 0x000fe40008011605 */
[----:B------:R-:W-:Y:S02]  /*5990*/  @UP2 USHF.R.U32.HI UR7, URZ, UR41, UR10 ;  /* 0x00000029ff072299 */ /* 0x000fe4000801160a */
[----:B------:R-:W-:Y:S02]  /*59a0*/  UIMAD UR4, UR42, UR4, URZ ;  /* 0x000000042a0472a4 */ /* 0x000fe4000f8e02ff */
[----:B------:R-:W-:Y:S02]  /*59b0*/  UIMAD.WIDE.U32 UR10, UR6, UR40, URZ ;  /* 0x00000028060a72a5 */ /* 0x000fe4000f8e00ff */
[----:B------:R-:W-:Y:S02]  /*59c0*/  USEL UR5, UR38, UR12, !UP1 ;  /* 0x0000000c26057287 */ /* 0x000fe4000c800000 */
[----:B------:R-:W-:Y:S02]  /*59d0*/  UIMAD UR8, UR42, UR7, URZ ;  /* 0x000000072a0872a4 */ /* 0x000fe4000f8e02ff */
[----:B------:R-:W-:Y:S03]  /*59e0*/  UISETP.GE.AND UP0, UPT, UR6, UR4, UPT ;  /* 0x000000040600728c */ /* 0x000fe6000bf06270 */
[----:B------:R-:W-:Y:S01]  /*59f0*/  UMOV UR4, UR11 ;  /* 0x0000000b00047c82 */ /* 0x000fe20008000000 */
[----:B------:R-:W-:Y:S02]  /*5a00*/  UISETP.GE.OR UP0, UPT, UR5, UR8, UP0 ;  /* 0x000000080500728c */ /* 0x000fe40008706670 */
[----:B------:R-:W-:Y:S02]  /*5a10*/  USHF.R.U32.HI UR4, URZ, UR41, UR4 ;  /* 0x00000029ff047299 */ /* 0x000fe40008011604 */
[----:B------:R-:W-:Y:S02]  /*5a20*/  UIMAD.WIDE.U32 UR8, UR5, UR40, URZ ;  /* 0x00000028050872a5 */ /* 0x000fe4000f8e00ff */
[----:B------:R-:W-:Y:S02]  /*5a30*/  USEL UR11, UR6, UR4, !UP2 ;  /* 0x00000004060b7287 */ /* 0x000fe4000d000000 */
[----:B------:R-:W-:Y:S02]  /*5a40*/  UIADD3 UR8, UPT, UPT, -UR5, URZ, URZ ;  /* 0x000000ff05087290 */ /* 0x000fe4000fffe1ff */
[----:B------:R-:W-:Y:S01]  /*5a50*/  UIADD3 UR10, UPT, UPT, -UR11, URZ, URZ ;  /* 0x000000ff0b0a7290 */ /* 0x000fe2000fffe1ff */
[----:B------:R-:W-:Y:S01]  /*5a60*/  @!UP0 UMOV UR4, UR9 ;  /* 0x0000000900048c82 */ /* 0x000fe20008000000 */
[----:B------:R-:W-:Y:S02]  /*5a70*/  UIADD3 UR9, UPT, UPT, -UR6, URZ, URZ ;  /* 0x000000ff06097290 */ /* 0x000fe4000fffe1ff */
[----:B------:R-:W-:Y:S02]  /*5a80*/  @!UP0 USHF.R.U32.HI UR4, URZ, UR41, UR4 ;  /* 0x00000029ff048299 */ /* 0x000fe40008011604 */
[----:B------:R-:W-:Y:S02]  /*5a90*/  UIMAD UR10, UR42, UR10, UR6 ;  /* 0x0000000a2a0a72a4 */ /* 0x000fe4000f8e0206 */
[----:B------:R-:W-:Y:S04]  /*5aa0*/  @!UP0 USEL UR4, UR5, UR4, !UP2 ;  /* 0x0000000405048287 */ /* 0x000fe8000d000000 */
[----:B------:R-:W-:Y:S02]  /*5ab0*/  @!UP0 UIMAD UR10, UR7, UR10, UR4 ;  /* 0x0000000a070a82a4 */ /* 0x000fe4000f8e0204 */
[----:B------:R-:W-:Y:S02]  /*5ac0*/  @!UP0 UIADD3 UR11, UPT, UPT, UR11, -UR4, URZ ;  /* 0x800000040b0b8290 */ /* 0x000fe4000fffe0ff */
[----:B------:R-:W-:Y:S02]  /*5ad0*/  UIMAD UR7, UR43, UR8, UR38 ;  /* 0x000000082b0772a4 */ /* 0x000fe4000f8e0226 */
[----:B------:R-:W-:Y:S02]  /*5ae0*/  @!UP0 UIMAD UR6, UR11, UR42, UR5 ;  /* 0x0000002a0b0682a4 */ /* 0x000fe4000f8e0205 */
[----:B------:R-:W-:Y:S01]  /*5af0*/  UIMAD UR4, UR58, UR9, UR37 ;  /* 0x000000093a0472a4 */ /* 0x000fe2000f8e0225 */
[----:B------:R-:W-:Y:S02]  /*5b00*/  @!UP0 UMOV UR5, UR10 ;  /* 0x0000000a00058c82 */ /* 0x000fe40008000000 */
[----:B------:R-:W-:Y:S02]  /*5b10*/  UIMAD UR38, UR5, UR43, UR7 ;  /* 0x0000002b052672a4 */ /* 0x000fe4000f8e0207 */
[----:B------:R-:W-:Y:S11]  /*5b20*/  UIMAD UR37, UR6, UR58, UR4 ;  /* 0x0000003a062572a4 */ /* 0x000ff6000f8e0204 */
[----:B------:R-:W-:Y:S01]  /*5b30*/  @!UPT UIADD3 URZ, UPT, UPT, URZ, URZ, URZ ;  /* 0x000000fffffff290 */ /* 0x000fe2000fffe0ff */
.L_x_91:
[----:B------:R-:W-:Y:S01]  /*5b40*/  UISETP.NE.AND UP0, UPT, UR39, 0x1, UPT ;  /* 0x000000012700788c */ /* 0x000fe2000bf05270 */
[----:B------:R-:W-:Y:S01]  /*5b50*/  LOP3.LUT P0, RZ, R49, 0x1b0, RZ, 0xc0, !PT ;  /* 0x000001b031ff7812 */ /* 0x000fe2000780c0ff */
[----:B------:R-:W-:Y:S01]  /*5b60*/  USHF.L.U32 UR50, UR24, 0x6, URZ ;  /* 0x0000000618327899 */ /* 0x000fe200080006ff */
[----:B------:R-:W-:Y:S01]  /*5b70*/  BSSY.RECONVERGENT B6, `(.L_x_92) ;  /* 0x0000034000067945 */ /* 0x000fe20003800200 */
[----:B------:R-:W-:Y:S01]  /*5b80*/  USHF.L.U32 UR49, UR28, 0x7, URZ ;  /* 0x000000071c317899 */ /* 0x000fe200080006ff */
[----:B------:R-:W-:Y:S06]  /*5b90*/  IADD3 R51, PT, PT, R51, 0x1, RZ ;  /* 0x0000000133337810 */ /* 0x000fec0007ffe0ff */
[----:B------:R-:W2:Y:S01]  /*5ba0*/  @!UP0 LDCU.128 UR12, c[0x0][0xb10] ;  /* 0x00016200ff0c87ac */ /* 0x000ea20008000c00 */
[----:B------:R-:W3:Y:S01]  /*5bb0*/  @!UP0 LDCU UR5, c[0x0][0xb0c] ;  /* 0x00016180ff0587ac */ /* 0x000ee20008000800 */
[----:B------:R-:W4:Y:S01]  /*5bc0*/  @!UP0 LDCU UR10, c[0x0][0xb20] ;  /* 0x00016400ff0a87ac */ /* 0x000f220008000800 */
[----:B--2---:R-:W-:Y:S02]  /*5bd0*/  UIMAD.WIDE.U32 UR8, UR38, UR12, URZ ;  /* 0x0000000c260872a5 */ /* 0x004fe4000f8e00ff */
[----:B------:R-:W-:Y:S02]  /*5be0*/  UIMAD.WIDE.U32 UR6, UR37, UR15, URZ ;  /* 0x0000000f250672a5 */ /* 0x000fe4000f8e00ff */
[----:B------:R-:W-:Y:S03]  /*5bf0*/  @!UP0 UISETP.NE.AND UP1, UPT, UR14, 0x1, UPT ;  /* 0x000000010e00888c */ /* 0x000fe6000bf25270 */
[----:B------:R-:W-:Y:S01]  /*5c00*/  @!UP0 UMOV UR4, UR9 ;  /* 0x0000000900048c82 */ /* 0x000fe20008000000 */
[----:B---3--:R-:W-:Y:S02]  /*5c10*/  @!UP0 UISETP.NE.AND UP2, UPT, UR5, 0x1, UPT ;  /* 0x000000010500888c */ /* 0x008fe4000bf45270 */
[----:B------:R-:W-:Y:S01]  /*5c20*/  @!UP0 USHF.R.U32.HI UR4, URZ, UR13, UR4 ;  /* 0x0000000dff048299 */ /* 0x000fe20008011604 */
[----:B------:R-:W-:Y:S02]  /*5c30*/  @!UP0 UMOV UR6, UR7 ;  /* 0x0000000700068c82 */ /* 0x000fe40008000000 */
[----:B----4-:R-:W-:Y:S02]  /*5c40*/  @!UP0 USHF.R.U32.HI UR6, URZ, UR10, UR6 ;  /* 0x0000000aff068299 */ /* 0x010fe40008011606 */
[----:B------:R-:W-:Y:S02]  /*5c50*/  @!UP0 USEL UR7, UR38, UR4, !UP2 ;  /* 0x0000000426078287 */ /* 0x000fe4000d000000 */
[----:B------:R-:W-:Y:S04]  /*5c60*/  @!UP0 USEL UR6, UR37, UR6, !UP1 ;  /* 0x0000000625068287 */ /* 0x000fe8000c800000 */
[----:B------:R-:W-:Y:S02]  /*5c70*/  @!UP0 UIADD3 UR4, UPT, UPT, -UR7, UR6, URZ ;  /* 0x0000000607048290 */ /* 0x000fe4000fffe1ff */
[----:B------:R-:W-:Y:S02]  /*5c80*/  @!UP0 UIADD3 UR6, UPT, UPT, UR7, -UR6, URZ ;  /* 0x8000000607068290 */ /* 0x000fe4000fffe0ff */
[----:B------:R-:W-:Y:S02]  /*5c90*/  @!UP0 UIMAD UR38, UR4, UR5, UR38 ;  /* 0x00000005042682a4 */ /* 0x000fe4000f8e0226 */
[----:B------:R-:W-:Y:S01]  /*5ca0*/  @!UP0 UIMAD UR37, UR6, UR14, UR37 ;  /* 0x0000000e062582a4 */ /* 0x000fe2000f8e0225 */
[----:B------:R-:W-:Y:S11]  /*5cb0*/  @!P0 BRA `(.L_x_93) ;  /* 0x00000000007c8947 */ /* 0x000ff60003800000 */
[----:B------:R-:W2:Y:S01]  /*5cc0*/  LDCU.64 UR8, c[0x4][0x80] ;  /* 0x01001000ff0877ac */ /* 0x000ea20008000a00 */
[----:B------:R-:W-:Y:S01]  /*5cd0*/  MOV R2, 0x0 ;  /* 0x0000000000027802 */ /* 0x000fe20000000f00 */
[----:B------:R-:W-:Y:S02]  /*5ce0*/  HFMA2 R12, -RZ, RZ, 0, 5.9604644775390625e-08 ;  /* 0x00000001ff0c7431 */ /* 0x000fe400000001ff */
[----:B------:R-:W-:Y:S01]  /*5cf0*/  IMAD.MOV.U32 R8, RZ, RZ, 0x70 ;  /* 0x00000070ff087424 */ /* 0x000fe200078e00ff */
[----:B------:R3:W4:Y:S01]  /*5d00*/  LDC.64 R14, c[0x4][R2] ;  /* 0x01000000020e7b82 */ /* 0x0007220000000a00 */
[----:B------:R-:W1:Y:S01]  /*5d10*/  LDCU.64 UR6, c[0x4][0x88] ;  /* 0x01001100ff0677ac */ /* 0x000e620008000a00 */
[----:B------:R-:W-:Y:S01]  /*5d20*/  IMAD.MOV.U32 R13, RZ, RZ, RZ ;  /* 0x000000ffff0d7224 */ /* 0x000fe200078e00ff */
[----:B------:R-:W1:Y:S01]  /*5d30*/  LDCU.64 UR4, c[0x4][0x8] ;  /* 0x01000100ff0477ac */ /* 0x000e620008000a00 */
[----:B--2---:R-:W-:Y:S01]  /*5d40*/  MOV R5, UR9 ;  /* 0x0000000900057c02 */ /* 0x004fe20008000f00 */
[----:B------:R-:W-:Y:S01]  /*5d50*/  IMAD.U32 R4, RZ, RZ, UR8 ;  /* 0x00000008ff047e24 */ /* 0x000fe2000f8e00ff */
[----:B-1----:R-:W-:Y:S01]  /*5d60*/  MOV R7, UR7 ;  /* 0x0000000700077c02 */ /* 0x002fe20008000f00 */
[----:B------:R-:W-:Y:S01]  /*5d70*/  IMAD.U32 R6, RZ, RZ, UR6 ;  /* 0x00000006ff067e24 */ /* 0x000fe2000f8e00ff */
[----:B------:R-:W-:Y:S01]  /*5d80*/  MOV R11, UR5 ;  /* 0x00000005000b7c02 */ /* 0x000fe20008000f00 */
[----:B------:R-:W-:Y:S02]  /*5d90*/  IMAD.U32 R10, RZ, RZ, UR4 ;  /* 0x00000004ff0a7e24 */ /* 0x000fe4000f8e00ff */
[----:B------:R-:W-:Y:S07]  /*5da0*/  LEPC R20, `(.L_x_94) ;  /* 0x000000001014794e */ /* 0x000fee0000000000 */
[----:B---345:R-:W-:Y:S05]  /*5db0*/  CALL.ABS.NOINC R14 ;  /* 0x000000000e007343 */ /* 0x038fea0003c00000 */
.L_x_94:
[----:B------:R-:W1:Y:S01]  /*5dc0*/  LDCU.64 UR8, c[0x4][0x80] ;  /* 0x01001000ff0877ac */ /* 0x000e620008000a00 */
[----:B------:R-:W2:Y:S01]  /*5dd0*/  LDC.64 R2, c[0x4][R2] ;  /* 0x0100000002027b82 */ /* 0x000ea20000000a00 */
[----:B------:R-:W-:Y:S02]  /*5de0*/  HFMA2 R12, -RZ, RZ, 0, 5.9604644775390625e-08 ;  /* 0x00000001ff0c7431 */ /* 0x000fe400000001ff */
[----:B------:R-:W-:Y:S02]  /*5df0*/  IMAD.MOV.U32 R8, RZ, RZ, 0x70 ;  /* 0x00000070ff087424 */ /* 0x000fe400078e00ff */
[----:B------:R-:W-:Y:S01]  /*5e00*/  IMAD.MOV.U32 R13, RZ, RZ, RZ ;  /* 0x000000ffff0d7224 */ /* 0x000fe200078e00ff */
[----:B------:R-:W3:Y:S01]  /*5e10*/  LDCU.64 UR6, c[0x4][0x88] ;  /* 0x01001100ff0677ac */ /* 0x000ee20008000a00 */
[----:B------:R-:W4:Y:S01]  /*5e20*/  LDCU.64 UR4, c[0x4][0x8] ;  /* 0x01000100ff0477ac */ /* 0x000f220008000a00 */
[----:B-1----:R-:W-:Y:S02]  /*5e30*/  MOV R4, UR8 ;  /* 0x0000000800047c02 */ /* 0x002fe40008000f00 */
[----:B------:R-:W-:Y:S02]  /*5e40*/  MOV R5, UR9 ;  /* 0x0000000900057c02 */ /* 0x000fe40008000f00 */
[----:B---3--:R-:W-:Y:S01]  /*5e50*/  MOV R7, UR7 ;  /* 0x0000000700077c02 */ /* 0x008fe20008000f00 */
[----:B------:R-:W-:Y:S01]  /*5e60*/  IMAD.U32 R6, RZ, RZ, UR6 ;  /* 0x00000006ff067e24 */ /* 0x000fe2000f8e00ff */
[----:B----4-:R-:W-:Y:S01]  /*5e70*/  MOV R11, UR5 ;  /* 0x00000005000b7c02 */ /* 0x010fe20008000f00 */
[----:B------:R-:W-:Y:S02]  /*5e80*/  IMAD.U32 R10, RZ, RZ, UR4 ;  /* 0x00000004ff0a7e24 */ /* 0x000fe4000f8e00ff */
[----:B------:R-:W-:Y:S07]  /*5e90*/  LEPC R20, `(.L_x_93) ;  /* 0x000000001014794e */ /* 0x000fee0000000000 */
[----:B--2---:R-:W-:Y:S05]  /*5ea0*/  CALL.ABS.NOINC R2 ;  /* 0x0000000002007343 */ /* 0x004fea0003c00000 */
.L_x_93:
[----:B------:R-:W-:Y:S05]  /*5eb0*/  BSYNC.RECONVERGENT B6 ;  /* 0x0000000000067941 */ /* 0x000fea0003800200 */
.L_x_92:
[----:B------:R-:W-:Y:S02]  /*5ec0*/  R2UR UR6, R48 ;  /* 0x00000000300672ca */ /* 0x000fe400000e0000 */
[----:B------:R-:W-:Y:S02]  /*5ed0*/  R2UR UR5, R58 ;  /* 0x000000003a0572ca */ /* 0x000fe400000e0000 */
[----:B------:R-:W-:Y:S02]  /*5ee0*/  R2UR UR4, R57 ;  /* 0x00000000390472ca */ /* 0x000fe400000e0000 */
[----:B------:R-:W-:Y:S02]  /*5ef0*/  ISETP.NE.U32.AND P4, PT, R42, RZ, PT ;  /* 0x000000ff2a00720c */ /* 0x000fe40003f85070 */
[----:B------:R-:W-:Y:S02]  /*5f00*/  ISETP.NE.U32.AND P2, PT, RZ, UR54, PT ;  /* 0x00000036ff007c0c */ /* 0x000fe4000bf45070 */
[----:B------:R-:W-:Y:S02]  /*5f10*/  ISETP.NE.AND.EX P4, PT, R43, RZ, PT, P4 ;  /* 0x000000ff2b00720c */ /* 0x000fe40003f85340 */
[----:B------:R-:W-:Y:S01]  /*5f20*/  ISETP.NE.AND.EX P2, PT, RZ, UR55, PT, P2 ;  /* 0x00000037ff007c0c */ /* 0x000fe2000bf45320 */
[----:B------:R-:W-:Y:S02]  /*5f30*/  UISETP.NE.AND UP2, UPT, UR6, URZ, UPT ;  /* 0x000000ff0600728c */ /* 0x000fe4000bf45270 */
[----:B------:R-:W-:Y:S04]  /*5f40*/  UISETP.NE.U32.AND UP0, UPT, UR5, URZ, UPT ;  /* 0x000000ff0500728c */ /* 0x000fe8000bf05070 */
[----:B------:R-:W-:Y:S01]  /*5f50*/  UISETP.NE.AND.EX UP1, UPT, UR4, URZ, UPT, UP0 ;  /* 0x000000ff0400728c */ /* 0x000fe2000bf25300 */
[----:B------:R-:W-:Y:S01]  /*5f60*/  PLOP3.LUT P1, PT, PT, PT, UP2, 0x80, 0x8 ;  /* 0x000000000008781c */ /* 0x000fe20003f2f028 */
[----:B------:R-:W-:Y:S03]  /*5f70*/  UPLOP3.LUT UP0, UPT, UPT, UPT, UPT, 0x40, 0x4 ;  /* 0x000000000004789c */ /* 0x000fe60003f0e870 */
[----:B------:R-:W-:Y:S06]  /*5f80*/  @UP2 UPLOP3.LUT UP0, UPT, UPT, UPT, UP1, 0x80, 0x8 ;  /* 0x000000000008289c */ /* 0x000fec0003f0f010 */
[----:B------:R-:W-:Y:S01]  /*5f90*/  PLOP3.LUT P0, PT, PT, PT, UP0, 0x80, 0x8 ;  /* 0x000000000008781c */ /* 0x000fe20003f0f008 */
[----:B------:R-:W-:Y:S01]  /*5fa0*/  @!UPT UIADD3 URZ, UPT, UPT, URZ, URZ, URZ ;  /* 0x000000fffffff290 */ /* 0x000fe2000fffe0ff */
[----:B------:R-:W-:Y:S11]  /*5fb0*/  BRA.U !UP1, `(.L_x_95) ;  /* 0x0000000109407547 */ /* 0x000ff6000b800000 */
[----:B------:R-:W-:Y:S01]  /*5fc0*/  UISETP.NE.U32.AND UP0, UPT, UR54, URZ, UPT ;  /* 0x000000ff3600728c */ /* 0x000fe2000bf05070 */
[----:B------:R-:W-:Y:S01]  /*5fd0*/  R2UR UR6, R58 ;  /* 0x000000003a0672ca */ /* 0x000fe200000e0000 */
[----:B------:R-:W2:Y:S01]  /*5fe0*/  LDCU.64 UR8, c[0x0][0x358] ;  /* 0x00006b00ff0877ac */ /* 0x000ea20008000a00 */
[----:B------:R-:W-:Y:S02]  /*5ff0*/  HFMA2 R45, -RZ, RZ, 0, 5.9604644775390625e-08 ;  /* 0x00000001ff2d7431 */ /* 0x000fe400000001ff */
[----:B-1----:R-:W-:Y:S01]  /*6000*/  IMAD.MOV.U32 R0, RZ, RZ, 0x1 ;  /* 0x00000001ff007424 */ /* 0x002fe200078e00ff */
[----:B------:R-:W-:Y:S06]  /*6010*/  UISETP.NE.AND.EX UP0, UPT, UR55, URZ, UPT, UP0 ;  /* 0x000000ff3700728c */ /* 0x000fec000bf05300 */
[----:B------:R-:W-:Y:S05]  /*6020*/  PLOP3.LUT P3, PT, PT, PT, UP0, 0x80, 0x8 ;  /* 0x000000000008781c */ /* 0x000fea0003f6f008 */
[----:B------:R-:W1:Y:S01]  /*6030*/  @UP0 LDCU.64 UR4, c[0x0][0x888] ;  /* 0x00011100ff0407ac */ /* 0x000e620008000a00 */
[----:B------:R-:W-:Y:S07]  /*6040*/  @UP0 UIMAD UR6, UR36, UR6, URZ ;  /* 0x00000006240602a4 */ /* 0x000fee000f8e02ff */
[----:B------:R-:W-:Y:S01]  /*6050*/  @!P3 PRMT R45, R0, 0x7610, R45 ;  /* 0x00007610002db816 */ /* 0x000fe2000000002d */
[----:B-1----:R-:W-:Y:S06]  /*6060*/  @UP0 UIMAD.WIDE UR4, UR6, 0x4, UR4 ;  /* 0x00000004060408a5 */ /* 0x002fec000f8e0204 */
[----:B------:R-:W-:Y:S02]  /*6070*/  IMAD.U32 R2, RZ, RZ, UR4 ;  /* 0x00000004ff027e24 */ /* 0x000fe4000f8e00ff */
[----:B------:R-:W-:Y:S03]  /*6080*/  IMAD.U32 R3, RZ, RZ, UR5 ;  /* 0x00000005ff037e24 */ /* 0x000fe6000f8e00ff */
[----:B------:R-:W1:Y:S02]  /*6090*/  @!UP0 LDCU UR4, c[0x0][0x880] ;  /* 0x00011000ff0487ac */ /* 0x000e640008000800 */
[----:B--2--5:R2:W5:Y:S02]  /*60a0*/  @P3 LDG.E R27, desc[UR8][R2.64] ;  /* 0x00000008021b3981 */ /* 0x024564000c1e1900 */
[----:B-12---:R-:W-:Y:S02]  /*60b0*/  @!P3 MOV R27, UR4 ;  /* 0x00000004001bbc02 */ /* 0x006fe40008000f00 */
.L_x_95:
[----:B------:R-:W-:Y:S05]  /*60c0*/  @!P4 BRA `(.L_x_96) ;  /* 0x000000000024c947 */ /* 0x000fea0003800000 */
[----:B------:R-:W-:Y:S01]  /*60d0*/  ISETP.NE.U32.AND P3, PT, R40, RZ, PT ;  /* 0x000000ff2800720c */ /* 0x000fe20003f65070 */
[----:B------:R-:W2:Y:S03]  /*60e0*/  LDCU.64 UR4, c[0x0][0x358] ;  /* 0x00006b00ff0477ac */ /* 0x000ea60008000a00 */
[----:B------:R-:W-:Y:S11]  /*60f0*/  ISETP.NE.AND.EX P3, PT, R41, RZ, PT, P3 ;  /* 0x000000ff2900720c */ /* 0x000ff60003f65330 */
[----:B------:R-:W-:Y:S02]  /*6100*/  @!UPT UIADD3 URZ, UPT, UPT, URZ, URZ, URZ ;  /* 0x000000fffffff290 */ /* 0x000fe4000fffe0ff */
[----:B------:R-:W3:Y:S01]  /*6110*/  @P3 LDC.64 R2, c[0x0][0x8a8] ;  /* 0x00022a00ff023b82 */ /* 0x000ee20000000a00 */
[----:B-1----:R-:W-:Y:S04]  /*6120*/  @P3 IMAD R0, R42, UR36, RZ ;  /* 0x000000242a003c24 */ /* 0x002fe8000f8e02ff */
[----:B---3--:R-:W-:Y:S05]  /*6130*/  @P3 IMAD.WIDE R2, R0, 0x4, R2 ;  /* 0x0000000400023825 */ /* 0x008fea00078e0202 */
[----:B--2--5:R2:W5:Y:S02]  /*6140*/  @P3 LDG.E R24, desc[UR4][R2.64] ;  /* 0x0000000402183981 */ /* 0x024564000c1e1900 */
[----:B--2---:R-:W3:Y:S02]  /*6150*/  @!P3 LDC R24, c[0x0][0x8a0] ;  /* 0x00022800ff18bb82 */ /* 0x004ee40000000800 */
.L_x_96:
[----:B-----5:R-:W-:Y:S01]  /*6160*/  FSETP.NEU.AND P3, PT, R27, RZ, PT ;  /* 0x000000ff1b00720b */ /* 0x020fe20003f6d000 */
[----:B------:R-:W-:Y:S01]  /*6170*/  IMAD.SHL.U32 R63, R44, 0x2, RZ ;  /* 0x000000022c3f7824 */ /* 0x000fe200078e00ff */
[----:B------:R-:W-:Y:S01]  /*6180*/  SEL R4, RZ, 0xffffffff, P2 ;  /* 0xffffffffff047807 */ /* 0x000fe20001000000 */
[----:B------:R-:W-:Y:S01]  /*6190*/  BSSY B1, `(.L_x_97) ;  /* 0x0000036000017945 */ /* 0x000fe20003800000 */
[----:B------:R-:W-:Y:S01]  /*61a0*/  @P1 LOP3.LUT P2, RZ, R45, 0xff, RZ, 0xc0, !PT ;  /* 0x000000ff2dff1812 */ /* 0x000fe2000784c0ff */
[----:B------:R-:W-:Y:S01]  /*61b0*/  VIADD R61, R63, UR44 ;  /* 0x0000002c3f3d7c36 */ /* 0x000fe20008000000 */
[----:B-1----:R-:W-:Y:S01]  /*61c0*/  @P1 SEL R0, RZ, 0xffffffff, P3 ;  /* 0xffffffffff001807 */ /* 0x002fe20001800000 */
[----:B------:R-:W-:Y:S01]  /*61d0*/  IMAD.MOV.U32 R64, RZ, RZ, 0x1 ;  /* 0x00000001ff407424 */ /* 0x000fe200078e00ff */
[----:B------:R-:W-:Y:S01]  /*61e0*/  LOP3.LUT R54, R54, 0x1, RZ, 0x3c, !PT ;  /* 0x0000000136367812 */ /* 0x000fe200078e3cff */
[----:B------:R-:W-:Y:S01]  /*61f0*/  IMAD.MOV.U32 R62, RZ, RZ, RZ ;  /* 0x000000ffff3e7224 */ /* 0x000fe200078e00ff */
[----:B------:R-:W-:Y:S02]  /*6200*/  @P0 SEL R0, R4, R0, !P2 ;  /* 0x0000000004000207 */ /* 0x000fe40005000000 */
[----:B------:R-:W-:Y:S02]  /*6210*/  CS2R R38, SRZ ;  /* 0x0000000000267805 */ /* 0x000fe4000001ff00 */
[----:B------:R-:W-:Y:S02]  /*6220*/  LEA R26, R22, UR44, 0x3 ;  /* 0x0000002c161a7c11 */ /* 0x000fe4000f8e18ff */
[----:B------:R-:W-:Y:S02]  /*6230*/  CS2R R36, SRZ ;  /* 0x0000000000247805 */ /* 0x000fe4000001ff00 */
[----:B------:R-:W-:Y:S02]  /*6240*/  @P1 LOP3.LUT R0, R0, 0x1, RZ, 0xc0, !PT ;  /* 0x0000000100001812 */ /* 0x000fe400078ec0ff */
[----:B------:R-:W-:Y:S02]  /*6250*/  CS2R R30, SRZ ;  /* 0x00000000001e7805 */ /* 0x000fe4000001ff00 */
[----:B------:R-:W-:Y:S02]  /*6260*/  SHF.L.U32 R2, R53, 0x1f, RZ ;  /* 0x0000001f35027819 */ /* 0x000fe400000006ff */
[----:B------:R-:W-:Y:S02]  /*6270*/  CS2R R28, SRZ ;  /* 0x00000000001c7805 */ /* 0x000fe4000001ff00 */
[----:B------:R-:W-:Y:S01]  /*6280*/  ISETP.NE.U32.OR P5, PT, R0, 0x1, !P1 ;  /* 0x000000010000780c */ /* 0x000fe20004fa5470 */
[----:B------:R-:W-:Y:S01]  /*6290*/  IMAD.IADD R60, R55, 0x1, R61 ;  /* 0x00000001373c7824 */ /* 0x000fe200078e023d */
[----:B------:R-:W-:Y:S02]  /*62a0*/  PLOP3.LUT P2, PT, PT, PT, UP1, 0x80, 0x8 ;  /* 0x000000000008781c */ /* 0x000fe40003f4f018 */
[----:B------:R-:W-:Y:S02]  /*62b0*/  LEA.HI R25, R22, R22, RZ, 0x1 ;  /* 0x0000001616197211 */ /* 0x000fe400078f08ff */
[----:B------:R-:W-:Y:S02]  /*62c0*/  LOP3.LUT P4, R50, R45, 0xff, RZ, 0xc0, !PT ;  /* 0x000000ff2d327812 */ /* 0x000fe4000788c0ff */
[----:B------:R-:W-:Y:S02]  /*62d0*/  SEL R3, RZ, 0xffffffff, P3 ;  /* 0xffffffffff037807 */ /* 0x000fe40001800000 */
[----:B------:R-:W-:Y:S03]  /*62e0*/  P2R R59, PR, RZ, 0x20 ;  /* 0x00000020ff3b7803 */ /* 0x000fe60000000000 */
[----:B------:R-:W-:Y:S02]  /*62f0*/  @P5 SHF.L.U32 R0, R54, 0x1f, RZ ;  /* 0x0000001f36005819 */ /* 0x000fe400000006ff */
[----:B------:R-:W-:Y:S02]  /*6300*/  @P2 SEL R3, R4, R3, !P4 ;  /* 0x0000000304032207 */ /* 0x000fe40006000000 */
[----:B------:R1:W2:Y:S02]  /*6310*/  @P5 SYNCS.PHASECHK.TRANS64.TRYWAIT P1, [UR44+0x40], R0 ;  /* 0x00004000ff0055a7 */ /* 0x0002a4000802112c */
[----:B------:R-:W-:Y:S04]  /*6320*/  LOP3.LUT R3, R3, 0x1, RZ, 0xc0, !PT ;  /* 0x0000000103037812 */ /* 0x000fe800078ec0ff */
[----:B------:R-:W-:Y:S04]  /*6330*/  ISETP.NE.U32.AND P2, PT, R3, 0x1, PT ;  /* 0x000000010300780c */ /* 0x000fe80003f45070 */
[----:B------:R-:W-:Y:S01]  /*6340*/  P2R R65, PR, RZ, 0x4 ;  /* 0x00000004ff417803 */ /* 0x000fe20000000000 */
[----:B------:R4:W3:Y:S01]  /*6350*/  SYNCS.PHASECHK.TRANS64.TRYWAIT P0, [R26+URZ+0xb0], R2 ;  /* 0x0000b0021a0075a7 */ /* 0x0008e200080011ff */
[C---:B-1----:R-:W-:Y:S01]  /*6360*/  IMAD.SHL.U32 R0, R25.reuse, 0x40, RZ ;  /* 0x0000004019007824 */ /* 0x042fe200078e00ff */
[----:B------:R-:W-:Y:S04]  /*6370*/  LOP3.LUT R25, R25, 0xffe, RZ, 0xc0, !PT ;  /* 0x00000ffe19197812 */ /* 0x000fe800078ec0ff */
[----:B------:R-:W-:Y:S01]  /*6380*/  LOP3.LUT R0, R0, 0xffffff80, RZ, 0xc0, !PT ;  /* 0xffffff8000007812 */ /* 0x000fe200078ec0ff */
[----:B------:R-:W-:Y:S04]  /*6390*/  IMAD.IADD R25, R22, 0x1, -R25 ;  /* 0x0000000116197824 */ /* 0x000fe800078e0a19 */
[----:B------:R-:W-:Y:S04]  /*63a0*/  IMAD.IADD R0, R23, 0x1, R0 ;  /* 0x0000000117007824 */ /* 0x000fe800078e0200 */
[----:B------:R-:W-:Y:S01]  /*63b0*/  IMAD R25, R25, 0x100000, R0 ;  /* 0x0010000019197824 */ /* 0x000fe200078e0200 */
[----:B--2---:R-:W-:Y:S01]  /*63c0*/  @P5 SEL R64, RZ, 0x1, !P1 ;  /* 0x00000001ff405807 */ /* 0x004fe20004800000 */
[----:B----4-:R-:W-:Y:S06]  /*63d0*/  @!P5 BRA `(.L_x_98) ;  /* 0x000000000044d947 */ /* 0x010fec0003800000 */
[----:B------:R-:W-:Y:S01]  /*63e0*/  IMAD.MOV.U32 R38, RZ, RZ, RZ ;  /* 0x000000ffff267224 */ /* 0x000fe200078e00ff */
[----:B------:R-:W-:Y:S01]  /*63f0*/  ISETP.NE.AND P1, PT, R64, RZ, PT ;  /* 0x000000ff4000720c */ /* 0x000fe20003f25270 */
[----:B------:R-:W-:Y:S01]  /*6400*/  BSSY B0, `(.L_x_99) ;  /* 0x0000008000007945 */ /* 0x000fe20003800000 */
[----:B------:R-:W-:Y:S02]  /*6410*/  CS2R R30, SRZ ;  /* 0x00000000001e7805 */ /* 0x000fe4000001ff00 */
[----:B------:R-:W-:Y:S02]  /*6420*/  CS2R R28, SRZ ;  /* 0x00000000001c7805 */ /* 0x000fe4000001ff00 */
[----:B------:R-:W-:Y:S07]  /*6430*/  CS2R R36, SRZ ;  /* 0x0000000000247805 */ /* 0x000fee000001ff00 */
[----:B------:R-:W-:Y:S05]  /*6440*/  @P1 BRA `(.L_x_100) ;  /* 0x00000000000c1947 */ /* 0x000fea0003800000 */
[----:B------:R-:W-:Y:S04]  /*6450*/  SHF.L.U32 R3, R54, 0x1f, RZ ;  /* 0x0000001f36037819 */ /* 0x000fe800000006ff */
[----:B------:R-:W1:Y:S02]  /*6460*/  SYNCS.PHASECHK.TRANS64.TRYWAIT P1, [UR44+0x40], R3 ;  /* 0x00004003ff0075a7 */ /* 0x000e64000802112c */
[----:B-1----:R-:W-:Y:S05]  /*6470*/  @!P1 BRA `(.L_x_101) ;  /* 0x0000002c00b09947 */ /* 0x002fea0003800000 */
.L_x_100:
[----:B------:R-:W-:Y:S05]  /*6480*/  BSYNC B0 ;  /* 0x0000000000007941 */ /* 0x000fea0003800000 */
.L_x_99:
[----:B------:R-:W-:Y:S01]  /*6490*/  ISETP.NE.AND P1, PT, R65, RZ, PT ;  /* 0x000000ff4100720c */ /* 0x000fe20003f25270 */
[----:B------:R-:W-:Y:S11]  /*64a0*/  HFMA2 R62, -RZ, RZ, 0, 5.9604644775390625e-08 ;  /* 0x00000001ff3e7431 */ /* 0x000ff600000001ff */
[----:B------:R-:W-:Y:S01]  /*64b0*/  @!UPT UIADD3 URZ, UPT, UPT, URZ, URZ, URZ ;  /* 0x000000fffffff290 */ /* 0x000fe2000fffe0ff */
[----:B------:R-:W-:Y:S05]  /*64c0*/  @P1 WARPSYNC.ALL ;  /* 0x0000000000001948 */ /* 0x000fea0003800000 */
[----:B------:R2:W4:Y:S04]  /*64d0*/  @P1 LDSM.16.M88.4 R28, [R63+UR44+0x200] ;  /* 0x0002002c3f1c183b */ /* 0x0005280008000200 */
[----:B------:R2:W1:Y:S02]  /*64e0*/  @P1 LDSM.16.M88.4 R36, [R60+0x200] ;  /* 0x000200003c24183b */ /* 0x0004640000000200 */
.L_x_98:
[----:B------:R-:W-:Y:S05]  /*64f0*/  BSYNC B1 ;  /* 0x0000000000017941 */ /* 0x000fea0003800000 */
.L_x_97:
[----:B-1----:R-:W-:Y:S04]  /*6500*/  SHF.R.U32.HI R0, RZ, 0x15, R25 ;  /* 0x00000015ff007819 */ /* 0x002fe80000011619 */
[----:B------:R-:W-:Y:S01]  /*6510*/  LOP3.LUT P1, RZ, R0, 0x3, R46, 0x48, !PT ;  /* 0x0000000300ff7812 */ /* 0x000fe2000782482e */
[----:B------:R-:W-:Y:S01]  /*6520*/  @!UPT UIADD3 URZ, UPT, UPT, URZ, URZ, URZ ;  /* 0x000000fffffff290 */ /* 0x000fe2000fffe0ff */
[----:B---3--:R-:W-:Y:S11]  /*6530*/  @P0 BRA `(.L_x_102) ;  /* 0x0000000000080947 */ /* 0x008ff60003800000 */
[----:B------:R-:W1:Y:S02]  /*6540*/  SYNCS.PHASECHK.TRANS64.TRYWAIT P0, [R26+URZ+0xb0], R2 ;  /* 0x0000b0021a0075a7 */ /* 0x000e6400080011ff */
[----:B-1----:R-:W-:Y:S05]  /*6550*/  @!P0 BRA `(.L_x_103) ;  /* 0x0000002c00908947 */ /* 0x002fea0003800000 */
.L_x_102:
[----:B------:R-:W-:Y:S05]  /*6560*/  @!P1 BRA `(.L_x_104) ;  /* 0x0000000000409947 */ /* 0x000fea0003800000 */
[----:B------:R-:W3:Y:S01]  /*6570*/  LDCU.64 UR8, c[0x4][0x70] ;  /* 0x01000e00ff0877ac */ /* 0x000ee20008000a00 */
[----:B------:R-:W-:Y:S01]  /*6580*/  MOV R3, 0x0 ;  /* 0x0000000000037802 */ /* 0x000fe20000000f00 */
[----:B------:R-:W-:Y:S02]  /*6590*/  HFMA2 R12, -RZ, RZ, 0, 5.9604644775390625e-08 ;  /* 0x00000001ff0c7431 */ /* 0x000fe400000001ff */
[----:B------:R-:W-:Y:S02]  /*65a0*/  IMAD.MOV.U32 R8, RZ, RZ, 0x192 ;  /* 0x00000192ff087424 */ /* 0x000fe400078e00ff */
[----:B------:R-:W-:Y:S01]  /*65b0*/  IMAD.MOV.U32 R13, RZ, RZ, RZ ;  /* 0x000000ffff0d7224 */ /* 0x000fe200078e00ff */
[----:B------:R-:W5:Y:S01]  /*65c0*/  LDCU.64 UR6, c[0x4][0x78] ;  /* 0x01000f00ff0677ac */ /* 0x000f620008000a00 */
[----:B-1----:R-:W1:Y:S01]  /*65d0*/  LDC.64 R2, c[0x4][R3] ;  /* 0x0100000003027b82 */ /* 0x002e620000000a00 */
[----:B------:R-:W2:Y:S01]  /*65e0*/  LDCU.64 UR4, c[0x4][0x10] ;  /* 0x01000200ff0477ac */ /* 0x000ea20008000a00 */
[----:B---3--:R-:W-:Y:S01]  /*65f0*/  MOV R5, UR9 ;  /* 0x0000000900057c02 */ /* 0x008fe20008000f00 */
[----:B------:R-:W-:Y:S01]  /*6600*/  IMAD.U32 R4, RZ, RZ, UR8 ;  /* 0x00000008ff047e24 */ /* 0x000fe2000f8e00ff */
[----:B-----5:R-:W-:Y:S01]  /*6610*/  MOV R7, UR7 ;  /* 0x0000000700077c02 */ /* 0x020fe20008000f00 */
[----:B------:R-:W-:Y:S01]  /*6620*/  IMAD.U32 R6, RZ, RZ, UR6 ;  /* 0x00000006ff067e24 */ /* 0x000fe2000f8e00ff */
[----:B--2---:R-:W-:Y:S01]  /*6630*/  MOV R11, UR5 ;  /* 0x00000005000b7c02 */ /* 0x004fe20008000f00 */
[----:B------:R-:W-:Y:S02]  /*6640*/  IMAD.U32 R10, RZ, RZ, UR4 ;  /* 0x00000004ff0a7e24 */ /* 0x000fe4000f8e00ff */
[----:B------:R-:W-:Y:S07]  /*6650*/  LEPC R20, `(.L_x_104) ;  /* 0x000000001014794e */ /* 0x000fee0000000000 */
[----:B-1--4-:R-:W-:Y:S05]  /*6660*/  CALL.ABS.NOINC R2 ;  /* 0x0000000002007343 */ /* 0x012fea0003c00000 */
.L_x_104:
[----:B----4-:R-:W-:Y:S01]  /*6670*/  SHF.L.U32 R3, R28, 0x10, RZ ;  /* 0x000000101c037819 */ /* 0x010fe200000006ff */
[----:B------:R-:W-:Y:S05]  /*6680*/  WARPSYNC.ALL ;  /* 0x0000000000007948 */ /* 0x000fea0003800000 */
[----:B------:R-:W-:Y:S01]  /*6690*/  R2UR UR4, R25 ;  /* 0x00000000190472ca */ /* 0x000fe200000e0000 */
[----:B------:R-:W-:Y:S01]  /*66a0*/  BSSY.RECONVERGENT B0, `(.L_x_105) ;  /* 0x000004e000007945 */ /* 0x000fe20003800200 */
[C---:B------:R-:W-:Y:S02]  /*66b0*/  SHF.L.U32 R20, R29.reuse, 0x10, RZ ;  /* 0x000000101d147819 */ /* 0x040fe400000006ff */
[----:B------:R-:W-:Y:S02]  /*66c0*/  LOP3.LUT R21, R29, 0xffff0000, RZ, 0xc0, !PT ;  /* 0xffff00001d157812 */ /* 0x000fe400078ec0ff */
[----:B------:R-:W-:Y:S07]  /*66d0*/  ISETP.NE.AND P0, PT, R56, RZ, PT ;  /* 0x000000ff3800720c */ /* 0x000fee0003f05270 */
[----:B------:R-:W3:Y:S02]  /*66e0*/  LDTM.16dp256bit.x4 R4, tmem[UR4] ;  /* 0x00000004000479ee */ /* 0x000ee40008120000 */
[----:B---3--:R-:W-:Y:S01]  /*66f0*/  FMUL R0, R24, R4 ;  /* 0x0000000418007220 */ /* 0x008fe20000400000 */
[----:B------:R-:W-:Y:S01]  /*6700*/  LOP3.LUT R4, R28, 0xffff0000, RZ, 0xc0, !PT ;  /* 0xffff00001c047812 */ /* 0x000fe200078ec0ff */
[C---:B-1----:R-:W-:Y:S01]  /*6710*/  FMUL R2, R24.reuse, R5 ;  /* 0x0000000518027220 */ /* 0x042fe20000400000 */
[C---:B------:R-:W-:Y:S01]  /*6720*/  FMUL R7, R24.reuse, R7 ;  /* 0x0000000718077220 */ /* 0x040fe20000400000 */
[C---:B------:R-:W-:Y:S01]  /*6730*/  FFMA R0, R27.reuse, R3, R0 ;  /* 0x000000031b007223 */ /* 0x040fe20000000000 */
[C---:B------:R-:W-:Y:S01]  /*6740*/  FMUL R3, R24.reuse, R6 ;  /* 0x0000000618037220 */ /* 0x040fe20000400000 */
[C---:B------:R-:W-:Y:S01]  /*6750*/  FFMA R2, R27.reuse, R4, R2 ;  /* 0x000000041b027223 */ /* 0x040fe20000000002 */
[C---:B------:R-:W-:Y:S01]  /*6760*/  FMUL R4, R24.reuse, R8 ;  /* 0x0000000818047220 */ /* 0x040fe20000400000 */
[C---:B------:R-:W-:Y:S01]  /*6770*/  FMUL R8, R24.reuse, R12 ;  /* 0x0000000c18087220 */ /* 0x040fe20000400000 */
[----:B------:R-:W-:Y:S01]  /*6780*/  FMUL R12, R24, R16 ;  /* 0x00000010180c7220 */ /* 0x000fe20000400000 */
[----:B------:R-:W-:Y:S01]  /*6790*/  SHF.L.U32 R16, R30, 0x10, RZ ;  /* 0x000000101e107819 */ /* 0x000fe200000006ff */
[C---:B------:R-:W-:Y:S01]  /*67a0*/  FFMA R3, R27.reuse, R20, R3 ;  /* 0x000000141b037223 */ /* 0x040fe20000000003 */
[----:B------:R-:W-:Y:S01]  /*67b0*/  F2FP.BF16.F32.PACK_AB R32, R2, R0 ;  /* 0x000000000220723e */ /* 0x000fe200000010ff */
[C---:B------:R-:W-:Y:S01]  /*67c0*/  FFMA R7, R27.reuse, R21, R7 ;  /* 0x000000151b077223 */ /* 0x040fe20000000007 */
[----:B------:R-:W-:Y:S01]  /*67d0*/  LOP3.LUT R0, R30, 0xffff0000, RZ, 0xc0, !PT ;  /* 0xffff00001e007812 */ /* 0x000fe200078ec0ff */
[----:B------:R-:W-:Y:S01]  /*67e0*/  FFMA R4, R27, R16, R4 ;  /* 0x000000101b047223 */ /* 0x000fe20000000004 */
[C---:B------:R-:W-:Y:S01]  /*67f0*/  SHF.L.U32 R2, R31.reuse, 0x10, RZ ;  /* 0x000000101f027819 */ /* 0x040fe200000006ff */
[C---:B------:R-:W-:Y:S01]  /*6800*/  FMUL R5, R24.reuse, R9 ;  /* 0x0000000918057220 */ /* 0x040fe20000400000 */
[----:B------:R-:W-:Y:S01]  /*6810*/  LOP3.LUT R16, R31, 0xffff0000, RZ, 0xc0, !PT ;  /* 0xffff00001f107812 */ /* 0x000fe200078ec0ff */
[----:B------:R-:W-:Y:S01]  /*6820*/  FMUL R6, R24, R10 ;  /* 0x0000000a18067220 */ /* 0x000fe20000400000 */
[----:B------:R-:W-:Y:S01]  /*6830*/  F2FP.BF16.F32.PACK_AB R33, R7, R3 ;  /* 0x000000030721723e */ /* 0x000fe200000010ff */
[C---:B------:R-:W-:Y:S01]  /*6840*/  FFMA R5, R27.reuse, R0, R5 ;  /* 0x000000001b057223 */ /* 0x040fe20000000005 */
[C---:B------:R-:W-:Y:S01]  /*6850*/  SHF.L.U32 R0, R36.reuse, 0x10, RZ ;  /* 0x0000001024007819 */ /* 0x040fe200000006ff */
[----:B------:R-:W-:Y:S01]  /*6860*/  FFMA R6, R27, R2, R6 ;  /* 0x000000021b067223 */ /* 0x000fe20000000006 */
[----:B------:R-:W-:Y:S01]  /*6870*/  LOP3.LUT R2, R36, 0xffff0000, RZ, 0xc0, !PT ;  /* 0xffff000024027812 */ /* 0x000fe200078ec0ff */
[C---:B------:R-:W-:Y:S01]  /*6880*/  FMUL R11, R24.reuse, R11 ;  /* 0x0000000b180b7220 */ /* 0x040fe20000400000 */
[----:B------:R-:W-:Y:S01]  /*6890*/  SHF.L.U32 R3, R37, 0x10, RZ ;  /* 0x0000001025037819 */ /* 0x000fe200000006ff */
[C---:B------:R-:W-:Y:S01]  /*68a0*/  FMUL R9, R24.reuse, R13 ;  /* 0x0000000d18097220 */ /* 0x040fe20000400000 */
[----:B------:R-:W-:Y:S01]  /*68b0*/  F2FP.BF16.F32.PACK_AB R34, R5, R4 ;  /* 0x000000040522723e */ /* 0x000fe200000010ff */
[C---:B------:R-:W-:Y:S01]  /*68c0*/  FMUL R10, R24.reuse, R14 ;  /* 0x0000000e180a7220 */ /* 0x040fe20000400000 */
[C---:B------:R-:W-:Y:S01]  /*68d0*/  FFMA R11, R27.reuse, R16, R11 ;  /* 0x000000101b0b7223 */ /* 0x040fe2000000000b */
[C---:B------:R-:W-:Y:S01]  /*68e0*/  FFMA R8, R27.reuse, R0, R8 ;  /* 0x000000001b087223 */ /* 0x040fe20000000008 */
[----:B------:R-:W-:Y:S01]  /*68f0*/  FFMA R9, R27, R2, R9 ;  /* 0x000000021b097223 */ /* 0x000fe20000000009 */
[----:B------:R-:W-:Y:S01]  /*6900*/  LOP3.LUT R0, R37, 0xffff0000, RZ, 0xc0, !PT ;  /* 0xffff000025007812 */ /* 0x000fe200078ec0ff */
[----:B------:R-:W-:Y:S01]  /*6910*/  FFMA R10, R27, R3, R10 ;  /* 0x000000031b0a7223 */ /* 0x000fe2000000000a */
[----:B------:R-:W-:Y:S01]  /*6920*/  FMUL R15, R24, R15 ;  /* 0x0000000f180f7220 */ /* 0x000fe20000400000 */
[----:B------:R-:W-:Y:S01]  /*6930*/  SHF.L.U32 R2, R38, 0x10, RZ ;  /* 0x0000001026027819 */ /* 0x000fe200000006ff */
[----:B------:R-:W-:Y:S01]  /*6940*/  FMUL R13, R24, R17 ;  /* 0x00000011180d7220 */ /* 0x000fe20000400000 */
[----:B------:R-:W-:Y:S01]  /*6950*/  LOP3.LUT R3, R38, 0xffff0000, RZ, 0xc0, !PT ;  /* 0xffff000026037812 */ /* 0x000fe200078ec0ff */
[C---:B------:R-:W-:Y:S01]  /*6960*/  FMUL R14, R24.reuse, R18 ;  /* 0x00000012180e7220 */ /* 0x040fe20000400000 */
[----:B------:R-:W-:Y:S01]  /*6970*/  SHF.L.U32 R4, R39, 0x10, RZ ;  /* 0x0000001027047819 */ /* 0x000fe200000006ff */
[----:B------:R-:W-:Y:S01]  /*6980*/  FFMA R15, R27, R0, R15 ;  /* 0x000000001b0f7223 */ /* 0x000fe2000000000f */
[----:B------:R-:W-:Y:S01]  /*6990*/  LOP3.LUT R5, R39, 0xffff0000, RZ, 0xc0, !PT ;  /* 0xffff000027057812 */ /* 0x000fe200078ec0ff */
[----:B------:R-:W-:Y:S01]  /*69a0*/  FMUL R19, R24, R19 ;  /* 0x0000001318137220 */ /* 0x000fe20000400000 */
[C---:B------:R-:W-:Y:S01]  /*69b0*/  FFMA R12, R27.reuse, R2, R12 ;  /* 0x000000021b0c7223 */ /* 0x040fe2000000000c */
[C---:B------:R-:W-:Y:S01]  /*69c0*/  FFMA R13, R27.reuse, R3, R13 ;  /* 0x000000031b0d7223 */ /* 0x040fe2000000000d */
[C---:B------:R-:W-:Y:S01]  /*69d0*/  FFMA R14, R27.reuse, R4, R14 ;  /* 0x000000041b0e7223 */ /* 0x040fe2000000000e */
[----:B------:R-:W-:Y:S01]  /*69e0*/  FFMA R19, R27, R5, R19 ;  /* 0x000000051b137223 */ /* 0x000fe20000000013 */
[----:B------:R-:W-:Y:S02]  /*69f0*/  F2FP.BF16.F32.PACK_AB R35, R11, R6 ;  /* 0x000000060b23723e */ /* 0x000fe400000010ff */
[----:B------:R-:W-:Y:S02]  /*6a00*/  F2FP.BF16.F32.PACK_AB R8, R9, R8 ;  /* 0x000000080908723e */ /* 0x000fe400000010ff */
[----:B------:R-:W-:Y:S01]  /*6a10*/  F2FP.BF16.F32.PACK_AB R9, R15, R10 ;  /* 0x0000000a0f09723e */ /* 0x000fe200000010ff */
[----:B------:R1:W-:Y:S01]  /*6a20*/  STSM.16.M88.4 [R61+0x200], R32 ;  /* 0x000200203d007844 */ /* 0x0003e20000000200 */
[----:B------:R-:W-:Y:S02]  /*6a30*/  F2FP.BF16.F32.PACK_AB R10, R13, R12 ;  /* 0x0000000c0d0a723e */ /* 0x000fe400000010ff */
[----:B------:R-:W-:Y:S05]  /*6a40*/  F2FP.BF16.F32.PACK_AB R11, R19, R14 ;  /* 0x0000000e130b723e */ /* 0x000fea00000010ff */
[----:B------:R1:W-:Y:S01]  /*6a50*/  STSM.16.M88.4 [R60+0x200], R8 ;  /* 0x000200083c007844 */ /* 0x0003e20000000200 */
[----:B------:R-:W-:Y:S01]  /*6a60*/  @!PT LDS RZ, [RZ] ;  /* 0x00000000fffff984 */ /* 0x000fe20000000800 */
[----:B------:R-:W-:Y:S01]  /*6a70*/  @!PT LDS RZ, [RZ] ;  /* 0x00000000fffff984 */ /* 0x000fe20000000800 */
[----:B------:R-:W-:Y:S01]  /*6a80*/  @!PT LDS RZ, [RZ] ;  /* 0x00000000fffff984 */ /* 0x000fe20000000800 */
[----:B------:R-:W-:Y:S01]  /*6a90*/  @!PT LDS RZ, [RZ] ;  /* 0x00000000fffff984 */ /* 0x000fe20000000800 */
[----:B------:R3:W-:Y:S07]  /*6aa0*/  MEMBAR.ALL.CTA ;  /* 0x0000000000007992 */ /* 0x0007ee0000008000 */
[----:B---3--:R-:W3:Y:S02]  /*6ab0*/  FENCE.VIEW.ASYNC.S ;  /* 0x00000000000073c6 */ /* 0x008ee40000000000 */
[----:B---3--:R-:W-:Y:S06]  /*6ac0*/  BAR.SYNC.DEFER_BLOCKING 0x1, 0x80 ;  /* 0x0042000000007b1d */ /* 0x008fec0000010000 */
[----:B------:R-:W-:Y:S05]  /*6ad0*/  @P0 BRA `(.L_x_106) ;  /* 0x0000000000280947 */ /* 0x000fea0003800000 */
[----:B------:R-:W3:Y:S01]  /*6ae0*/  LDCU.64 UR6, c[0x0][0x348] ;  /* 0x00006900ff0677ac */ /* 0x000ee20008000a00 */
[----:B------:R-:W-:Y:S01]  /*6af0*/  UIADD3 UR4, UPT, UPT, UR44, 0x200, URZ ;  /* 0x000002002c047890 */ /* 0x000fe2000fffe0ff */
[----:B------:R-:W-:Y:S05]  /*6b00*/  UMOV UR51, UR36 ;  /* 0x0000002400337c82 */ /* 0x000fea0008000000 */
[----:B------:R-:W-:Y:S04]  /*6b10*/  MOV R49, UR4 ;  /* 0x0000000400317c02 */ /* 0x000fe80008000f00 */
[----:B------:R-:W-:Y:S01]  /*6b20*/  R2UR UR48, R49 ;  /* 0x00000000313072ca */ /* 0x000fe200000e0000 */
[----:B---3--:R-:W-:Y:S04]  /*6b30*/  UIADD3 UR4, UP0, UPT, UR6, 0x680, URZ ;  /* 0x0000068006047890 */ /* 0x008fe8000ff1e0ff */
[----:B------:R-:W-:Y:S09]  /*6b40*/  UIADD3.X UR5, UPT, UPT, URZ, UR7, URZ, UP0, !UPT ;  /* 0x00000007ff057290 */ /* 0x000ff200087fe4ff */
[----:B------:R3:W-:Y:S01]  /*6b50*/  UTMASTG.3D [UR48], [UR4] ;  /* 0x00000030040073b5 */ /* 0x0007e20008010000 */
[----:B------:R0:W-:Y:S01]  /*6b60*/  UTMACMDFLUSH ;  /* 0x00000000000079b7 */ /* 0x0001e20000000000 */
[----:B---3--:R-:W-:Y:S04]  /*6b70*/  DEPBAR.LE SB0, 0x1 ;  /* 0x000080400000791a */ /* 0x008fe80000000000 */
.L_x_106:
[----:B------:R-:W-:Y:S05]  /*6b80*/  BSYNC.RECONVERGENT B0 ;  /* 0x0000000000007941 */ /* 0x000fea0003800200 */
.L_x_105:
[----:B------:R-:W-:Y:S01]  /*6b90*/  BAR.SYNC.DEFER_BLOCKING 0x1, 0x80 ;  /* 0x0042000000007b1d */ /* 0x000fe20000010000 */
[----:B------:R-:W-:Y:S01]  /*6ba0*/  ISETP.NE.AND P1, PT, R59, RZ, PT ;  /* 0x000000ff3b00720c */ /* 0x000fe20003f25270 */
[----:B------:R-:W-:Y:S01]  /*6bb0*/  UISETP.NE.AND UP0, UPT, UR52, URZ, UPT ;  /* 0x000000ff3400728c */ /* 0x000fe2000bf05270 */
[----:B------:R-:W-:Y:S11]  /*6bc0*/  LEA R2, R62, UR44, 0x3 ;  /* 0x0000002c3e027c11 */ /* 0x000ff6000f8e18ff */
[----:B------:R-:W-:Y:S01]  /*6bd0*/  @P1 SHF.L.U32 R3, R54, 0x1f, RZ ;  /* 0x0000001f36031819 */ /* 0x000fe200000006ff */
[----:B------:R-:W-:Y:S06]  /*6be0*/  BRA.U !UP0, `(.L_x_107) ;  /* 0x0000000108247547 */ /* 0x000fec000b800000 */
[----:B------:R-:W-:Y:S01]  /*6bf0*/  IMAD.U32 R4, RZ, RZ, UR46 ;  /* 0x0000002eff047e24 */ /* 0x000fe2000f8e00ff */
[----:B------:R-:W-:Y:S01]  /*6c00*/  MOV R0, UR47 ;  /* 0x0000002f00007c02 */ /* 0x000fe20008000f00 */
[----:B------:R-:W-:Y:S03]  /*6c10*/  UIADD3 UR4, UPT, UPT, UR46, 0x1, URZ ;  /* 0x000000012e047890 */ /* 0x000fe6000fffe0ff */
[----:B------:R-:W-:Y:S01]  /*6c20*/  @P1 LEA R4, R4, UR44, 0x3 ;  /* 0x0000002c04041c11 */ /* 0x000fe2000f8e18ff */
[----:B------:R-:W-:Y:S04]  /*6c30*/  UISETP.NE.AND UP0, UPT, UR4, 0x4, UPT ;  /* 0x000000040400788c */ /* 0x000fe8000bf05270 */
[----:B------:R-:W-:Y:S01]  /*6c40*/  @P1 VIADD R4, R4, 0x60 ;  /* 0x0000006004041836 */ /* 0x000fe20000000000 */
[----:B------:R-:W-:Y:S04]  /*6c50*/  USEL UR46, UR4, URZ, UP0 ;  /* 0x000000ff042e7287 */ /* 0x000fe80008000000 */
[----:B------:R-:W-:Y:S04]  /*6c60*/  @P1 PRMT R0, R0, 0x654, R4 ;  /* 0x0000065400001816 */ /* 0x000fe80000000004 */
[----:B------:R3:W-:Y:S04]  /*6c70*/  @P1 SYNCS.ARRIVE.TRANS64.RED.A1T0 RZ, [R0+URZ], RZ ;  /* 0x000000ff00ff19a7 */ /* 0x0007e800081004ff */
.L_x_107:
[----:B------:R-:W4:Y:S01]  /*6c80*/  @P1 SYNCS.PHASECHK.TRANS64.TRYWAIT P0, [R2+URZ+0x40], R3 ;  /* 0x00004003020015a7 */ /* 0x000f2200080011ff */
[----:B------:R-:W-:Y:S01]  /*6c90*/  BSSY B1, `(.L_x_108) ;  /* 0x0000013000017945 */ /* 0x000fe20003800000 */
[----:B----4-:R-:W-:Y:S03]  /*6ca0*/  @P1 SEL R64, RZ, 0x1, !P0 ;  /* 0x00000001ff401807 */ /* 0x010fe60004000000 */
[----:B------:R-:W-:Y:S05]  /*6cb0*/  @!P1 BRA `(.L_x_109) ;  /* 0x0000000000409947 */ /* 0x000fea0003800000 */
[----:B------:R-:W-:Y:S01]  /*6cc0*/  ISETP.NE.AND P1, PT, R65, RZ, PT ;  /* 0x000000ff4100720c */ /* 0x000fe20003f25270 */
[----:B------:R-:W-:Y:S01]  /*6cd0*/  BSSY B0, `(.L_x_110) ;  /* 0x0000009000007945 */ /* 0x000fe20003800000 */
[----:B------:R-:W-:Y:S11]  /*6ce0*/  ISETP.NE.AND P0, PT, R64, RZ, PT ;  /* 0x000000ff4000720c */ /* 0x000ff60003f05270 */
[----:B------:R-:W-:Y:S05]  /*6cf0*/  @P1 IMAD R4, R62, 0x1000, R63 ;  /* 0x000010003e041824 */ /* 0x000fea00078e023f */
[----:B------:R-:W-:Y:S05]  /*6d00*/  @P1 IADD3 R3, PT, PT, R4, UR44, RZ ;  /* 0x0000002c04031c10 */ /* 0x000fea000fffe0ff */
[----:B------:R-:W-:Y:S01]  /*6d10*/  @P1 IMAD.IADD R3, R55, 0x1, R3 ;  /* 0x0000000137031824 */ /* 0x000fe200078e0203 */
[----:B------:R-:W-:Y:S06]  /*6d20*/  @P0 BRA `(.L_x_111) ;  /* 0x00000000000c0947 */ /* 0x000fec0003800000 */
[----:B---3--:R-:W-:Y:S04]  /*6d30*/  SHF.L.U32 R0, R54, 0x1f, RZ ;  /* 0x0000001f36007819 */ /* 0x008fe800000006ff */
[----:B------:R-:W3:Y:S02]  /*6d40*/  SYNCS.PHASECHK.TRANS64.TRYWAIT P0, [R2+URZ+0x40], R0 ;  /* 0x00004000020075a7 */ /* 0x000ee400080011ff */
[----:B---3--:R-:W-:Y:S05]  /*6d50*/  @!P0 BRA `(.L_x_112) ;  /* 0x0000002400a48947 */ /* 0x008fea0003800000 */
.L_x_111:
[----:B------:R-:W-:Y:S05]  /*6d60*/  BSYNC B0 ;  /* 0x0000000000007941 */ /* 0x000fea0003800000 */
.L_x_110:
[----:B------:R-:W-:Y:S02]  /*6d70*/  ISETP.NE.AND P0, PT, R65, RZ, PT ;  /* 0x000000ff4100720c */ /* 0x000fe40003f05270 */
[----:B------:R-:W-:Y:S11]  /*6d80*/  IADD3 R62, PT, PT, R62, 0x1, RZ ;  /* 0x000000013e3e7810 */ /* 0x000ff60007ffe0ff */
[----:B------:R-:W-:Y:S05]  /*6d90*/  @P0 WARPSYNC.ALL ;  /* 0x0000000000000948 */ /* 0x000fea0003800000 */
[----:B------:R4:W1:Y:S04]  /*6da0*/  @P0 LDSM.16.M88.4 R28, [R4+UR44+0x200] ;  /* 0x0002002c041c083b */ /* 0x0008680008000200 */
[----:B------:R4:W1:Y:S02]  /*6db0*/  @P0 LDSM.16.M88.4 R36, [R3+0x200] ;  /* 0x000200000324083b */ /* 0x0008640000000200 */
.L_x_109:
[----:B------:R-:W-:Y:S05]  /*6dc0*/  BSYNC B1 ;  /* 0x0000000000017941 */ /* 0x000fea0003800000 */
.L_x_108:
[----:B---3--:R-:W-:Y:S05]  /*6dd0*/  VIADD R0, R25, 0x20 ;  /* 0x0000002019007836 */ /* 0x008fea0000000000 */
[----:B------:R-:W-:Y:S04]  /*6de0*/  SHF.R.U32.HI R0, RZ, 0x15, R0 ;  /* 0x00000015ff007819 */ /* 0x000fe80000011600 */
[----:B------:R-:W-:Y:S11]  /*6df0*/  LOP3.LUT P0, RZ, R0, 0x3, R46, 0x48, !PT ;  /* 0x0000000300ff7812 */ /* 0x000ff6000780482e */
[----:B------:R-:W-:Y:S02]  /*6e00*/  @!UPT UIADD3 URZ, UPT, UPT, URZ, URZ, URZ ;  /* 0x000000fffffff290 */ /* 0x000fe4000fffe0ff */
[----:B------:R-:W-:Y:S05]  /*6e10*/  @!P0 BRA `(.L_x_113) ;  /* 0x0000000000408947 */ /* 0x000fea0003800000 */
[----:B------:R-:W3:Y:S01]  /*6e20*/  LDCU.64 UR8, c[0x4][0x70] ;  /* 0x01000e00ff0877ac */ /* 0x000ee20008000a00 */
[----:B----4-:R-:W-:Y:S01]  /*6e30*/  MOV R3, 0x0 ;  /* 0x0000000000037802 */ /* 0x010fe20000000f00 */
[----:B------:R-:W-:Y:S02]  /*6e40*/  HFMA2 R12, -RZ, RZ, 0, 5.9604644775390625e-08 ;  /* 0x00000001ff0c7431 */ /* 0x000fe400000001ff */
[----:B-1----:R-:W-:Y:S02]  /*6e50*/  IMAD.MOV.U32 R8, RZ, RZ, 0x192 ;  /* 0x00000192ff087424 */ /* 0x002fe400078e00ff */
[----:B------:R-:W-:Y:S01]  /*6e60*/  IMAD.MOV.U32 R13, RZ, RZ, RZ ;  /* 0x000000ffff0d7224 */ /* 0x000fe200078e00ff */
[----:B------:R-:W1:Y:S01]  /*6e70*/  LDCU.64 UR6, c[0x4][0x78] ;  /* 0x01000f00ff0677ac */ /* 0x000e620008000a00 */
[----:B------:R-:W4:Y:S01]  /*6e80*/  LDC.64 R2, c[0x4][R3] ;  /* 0x0100000003027b82 */ /* 0x000f220000000a00 */
[----:B------:R-:W5:Y:S01]  /*6e90*/  LDCU.64 UR4, c[0x4][0x10] ;  /* 0x01000200ff0477ac */ /* 0x000f620008000a00 */
[----:B---3--:R-:W-:Y:S01]  /*6ea0*/  MOV R5, UR9 ;  /* 0x0000000900057c02 */ /* 0x008fe20008000f00 */
[----:B------:R-:W-:Y:S01]  /*6eb0*/  IMAD.U32 R4, RZ, RZ, UR8 ;  /* 0x00000008ff047e24 */ /* 0x000fe2000f8e00ff */
[----:B-1----:R-:W-:Y:S01]  /*6ec0*/  MOV R7, UR7 ;  /* 0x0000000700077c02 */ /* 0x002fe20008000f00 */
[----:B------:R-:W-:Y:S01]  /*6ed0*/  IMAD.U32 R6, RZ, RZ, UR6 ;  /* 0x00000006ff067e24 */ /* 0x000fe2000f8e00ff */
[----:B-----5:R-:W-:Y:S01]  /*6ee0*/  MOV R11, UR5 ;  /* 0x00000005000b7c02 */ /* 0x020fe20008000f00 */
[----:B------:R-:W-:Y:S02]  /*6ef0*/  IMAD.U32 R10, RZ, RZ, UR4 ;  /* 0x00000004ff0a7e24 */ /* 0x000fe4000f8e00ff */
[----:B------:R-:W-:Y:S07]  /*6f00*/  LEPC R20, `(.L_x_113) ;  /* 0x000000001014794e */ /* 0x000fee0000000000 */
[----:B--2-4-:R-:W-:Y:S05]  /*6f10*/  CALL.ABS.NOINC R2 ;  /* 0x0000000002007343 */ /* 0x014fea0003c00000 */
.L_x_113:
[----:B-1--4-:R-:W-:Y:S01]  /*6f20*/  SHF.L.U32 R3, R28, 0x10, RZ ;  /* 0x000000101c037819 */ /* 0x012fe200000006ff */
[----:B------:R-:W-:Y:S05]  /*6f30*/  WARPSYNC.ALL ;  /* 0x0000000000007948 */ /* 0x000fea0003800000 */
[----:B------:R-:W-:Y:S01]  /*6f40*/  R2UR UR4, R25 ;  /* 0x00000000190472ca */ /* 0x000fe200000e0000 */
[----:B------:R-:W-:Y:S01]  /*6f50*/  BSSY.RECONVERGENT B0, `(.L_x_114) ;  /* 0x0000056000007945 */ /* 0x000fe20003800200 */
[----:B------:R-:W-:Y:S02]  /*6f60*/  SHF.L.U32 R20, R30, 0x10, RZ ;  /* 0x000000101e147819 */ /* 0x000fe400000006ff */
[----:B------:R-:W-:Y:S02]  /*6f70*/  ISETP.NE.AND P6, PT, R59, RZ, PT ;  /* 0x000000ff3b00720c */ /* 0x000fe40003fc5270 */
[----:B------:R-:W-:Y:S07]  /*6f80*/  ISETP.NE.AND P0, PT, R56, RZ, PT ;  /* 0x000000ff3800720c */ /* 0x000fee0003f05270 */
[----:B------:R-:W1:Y:S02]  /*6f90*/  LDTM.16dp256bit.x4 R4, tmem[UR4+0x20] ;  /* 0x00002004000479ee */ /* 0x000e640008120000 */
[----:B-1----:R-:W-:Y:S01]  /*6fa0*/  FMUL R0, R24, R4 ;  /* 0x0000000418007220 */ /* 0x002fe20000400000 */
[----:B------:R-:W-:Y:S01]  /*6fb0*/  LOP3.LUT R4, R28, 0xffff0000, RZ, 0xc0, !PT ;  /* 0xffff00001c047812 */ /* 0x000fe200078ec0ff */
[C---:B------:R-:W-:Y:S01]  /*6fc0*/  FMUL R2, R24.reuse, R5 ;  /* 0x0000000518027220 */ /* 0x040fe20000400000 */
[----:B------:R-:W-:Y:S01]  /*6fd0*/  SHF.L.U32 R5, R29, 0x10, RZ ;  /* 0x000000101d057819 */ /* 0x000fe200000006ff */
[----:B------:R-:W-:Y:S01]  /*6fe0*/  FFMA R0, R27, R3, R0 ;  /* 0x000000031b007223 */ /* 0x000fe20000000000 */
[C---:B------:R-:W-:Y:S01]  /*6ff0*/  FMUL R3, R24.reuse, R6 ;  /* 0x0000000618037220 */ /* 0x040fe20000400000 */
[----:B------:R-:W-:Y:S01]  /*7000*/  LOP3.LUT R6, R29, 0xffff0000, RZ, 0xc0, !PT ;  /* 0xffff00001d067812 */ /* 0x000fe200078ec0ff */
[C---:B------:R-:W-:Y:S01]  /*7010*/  FFMA R2, R27.reuse, R4, R2 ;  /* 0x000000041b027223 */ /* 0x040fe20000000002 */
[C---:B------:R-:W-:Y:S01]  /*7020*/  FMUL R7, R24.reuse, R7 ;  /* 0x0000000718077220 */ /* 0x040fe20000400000 */
[C---:B------:R-:W-:Y:S01]  /*7030*/  FFMA R3, R27.reuse, R5, R3 ;  /* 0x000000051b037223 */ /* 0x040fe20000000003 */
[C---:B------:R-:W-:Y:S01]  /*7040*/  FMUL R4, R24.reuse, R8 ;  /* 0x0000000818047220 */ /* 0x040fe20000400000 */
[----:B------:R-:W-:Y:S01]  /*7050*/  FMUL R5, R24, R9 ;  /* 0x0000000918057220 */ /* 0x000fe20000400000 */
[----:B------:R-:W-:Y:S01]  /*7060*/  F2FP.BF16.F32.PACK_AB R32, R2, R0 ;  /* 0x000000000220723e */ /* 0x000fe200000010ff */
[C---:B------:R-:W-:Y:S01]  /*7070*/  FFMA R7, R27.reuse, R6, R7 ;  /* 0x000000061b077223 */ /* 0x040fe20000000007 */
[----:B------:R-:W-:Y:S01]  /*7080*/  LOP3.LUT R0, R30, 0xffff0000, RZ, 0xc0, !PT ;  /* 0xffff00001e007812 */ /* 0x000fe200078ec0ff */
[----:B------:R-:W-:Y:S01]  /*7090*/  FFMA R4, R27, R20, R4 ;  /* 0x000000141b047223 */ /* 0x000fe20000000004 */
[----:B------:R-:W-:Y:S01]  /*70a0*/  SHF.L.U32 R2, R31, 0x10, RZ ;  /* 0x000000101f027819 */ /* 0x000fe200000006ff */
[----:B------:R-:W-:Y:S01]  /*70b0*/  FMUL R6, R24, R10 ;  /* 0x0000000a18067220 */ /* 0x000fe20000400000 */
[----:B------:R-:W-:Y:S01]  /*70c0*/  F2FP.BF16.F32.PACK_AB R33, R7, R3 ;  /* 0x000000030721723e */ /* 0x000fe200000010ff */
[----:B------:R-:W-:Y:S01]  /*70d0*/  FFMA R5, R27, R0, R5 ;  /* 0x000000001b057223 */ /* 0x000fe20000000005 */
[----:B------:R-:W-:Y:S01]  /*70e0*/  LOP3.LUT R3, R31, 0xffff0000, RZ, 0xc0, !PT ;  /* 0xffff00001f037812 */ /* 0x000fe200078ec0ff */
[----:B------:R-:W-:Y:S01]  /*70f0*/  FFMA R6, R27, R2, R6 ;  /* 0x000000021b067223 */ /* 0x000fe20000000006 */
[----:B------:R-:W-:Y:S01]  /*7100*/  SHF.L.U32 R7, R36, 0x10, RZ ;  /* 0x0000001024077819 */ /* 0x000fe200000006ff */
[----:B------:R-:W-:Y:S01]  /*7110*/  FMUL R11, R24, R11 ;  /* 0x0000000b180b7220 */ /* 0x000fe20000400000 */
[----:B------:R-:W-:Y:S01]  /*7120*/  LOP3.LUT R0, R36, 0xffff0000, RZ, 0xc0, !PT ;  /* 0xffff000024007812 */ /* 0x000fe200078ec0ff */
[C---:B------:R-:W-:Y:S01]  /*7130*/  FMUL R8, R24.reuse, R12 ;  /* 0x0000000c18087220 */ /* 0x040fe20000400000 */
[----:B------:R-:W-:Y:S01]  /*7140*/  SHF.L.U32 R2, R37, 0x10, RZ ;  /* 0x0000001025027819 */ /* 0x000fe200000006ff */
[C---:B------:R-:W-:Y:S01]  /*7150*/  FMUL R9, R24.reuse, R13 ;  /* 0x0000000d18097220 */ /* 0x040fe20000400000 */
[----:B------:R-:W-:Y:S01]  /*7160*/  F2FP.BF16.F32.PACK_AB R34, R5, R4 ;  /* 0x000000040522723e */ /* 0x000fe200000010ff */
[----:B------:R-:W-:Y:S01]  /*7170*/  FFMA R11, R27, R3, R11 ;  /* 0x000000031b0b7223 */ /* 0x000fe2000000000b */
[----:B------:R-:W-:Y:S01]  /*7180*/  SHF.L.U32 R3, R39, 0x10, RZ ;  /* 0x0000001027037819 */ /* 0x000fe200000006ff */
[----:B------:R-:W-:Y:S01]  /*7190*/  FFMA R8, R27, R7, R8 ;  /* 0x000000071b087223 */ /* 0x000fe20000000008 */
[----:B------:R-:W-:Y:S01]  /*71a0*/  LOP3.LUT R4, R39, 0xffff0000, RZ, 0xc0, !PT ;  /* 0xffff000027047812 */ /* 0x000fe200078ec0ff */
[----:B------:R-:W-:Y:S01]  /*71b0*/  FFMA R9, R27, R0, R9 ;  /* 0x000000001b097223 */ /* 0x000fe20000000009 */
[----:B------:R-:W-:Y:S01]  /*71c0*/  LOP3.LUT R0, R37, 0xffff0000, RZ, 0xc0, !PT ;  /* 0xffff000025007812 */ /* 0x000fe200078ec0ff */
[C---:B------:R-:W-:Y:S01]  /*71d0*/  FMUL R10, R24.reuse, R14 ;  /* 0x0000000e180a7220 */ /* 0x040fe20000400000 */
[----:B------:R-:W-:Y:S01]  /*71e0*/  F2FP.BF16.F32.PACK_AB R35, R11, R6 ;  /* 0x000000060b23723e */ /* 0x000fe200000010ff */
[----:B------:R-:W-:Y:S01]  /*71f0*/  FMUL R15, R24, R15 ;  /* 0x0000000f180f7220 */ /* 0x000fe20000400000 */
[----:B------:R-:W-:Y:S01]  /*7200*/  F2FP.BF16.F32.PACK_AB R8, R9, R8 ;  /* 0x000000080908723e */ /* 0x000fe200000010ff */
[C---:B------:R-:W-:Y:S01]  /*7210*/  FFMA R10, R27.reuse, R2, R10 ;  /* 0x000000021b0a7223 */ /* 0x040fe2000000000a */
[C---:B------:R-:W-:Y:S01]  /*7220*/  SHF.L.U32 R2, R38.reuse, 0x10, RZ ;  /* 0x0000001026027819 */ /* 0x040fe200000006ff */
[----:B------:R-:W-:Y:S01]  /*7230*/  FFMA R15, R27, R0, R15 ;  /* 0x000000001b0f7223 */ /* 0x000fe2000000000f */
[----:B------:R-:W-:Y:S01]  /*7240*/  LOP3.LUT R0, R38, 0xffff0000, RZ, 0xc0, !PT ;  /* 0xffff000026007812 */ /* 0x000fe200078ec0ff */
[----:B------:R1:W-:Y:S01]  /*7250*/  STSM.16.M88.4 [R61+0x1200], R32 ;  /* 0x001200203d007844 */ /* 0x0003e20000000200 */
[C---:B------:R-:W-:Y:S01]  /*7260*/  FMUL R12, R24.reuse, R16 ;  /* 0x00000010180c7220 */ /* 0x040fe20000400000 */
[C---:B------:R-:W-:Y:S01]  /*7270*/  FMUL R13, R24.reuse, R17 ;  /* 0x00000011180d7220 */ /* 0x040fe20000400000 */
[----:B------:R-:W-:Y:S01]  /*7280*/  F2FP.BF16.F32.PACK_AB R9, R15, R10 ;  /* 0x0000000a0f09723e */ /* 0x000fe200000010ff */
[C---:B------:R-:W-:Y:S01]  /*7290*/  FMUL R14, R24.reuse, R18 ;  /* 0x00000012180e7220 */ /* 0x040fe20000400000 */
[----:B------:R-:W-:Y:S01]  /*72a0*/  FMUL R19, R24, R19 ;  /* 0x0000001318137220 */ /* 0x000fe20000400000 */
[C---:B------:R-:W-:Y:S01]  /*72b0*/  FFMA R12, R27.reuse, R2, R12 ;  /* 0x000000021b0c7223 */ /* 0x040fe2000000000c */
[----:B------:R-:W-:Y:S01]  /*72c0*/  MOV R2, UR46 ;  /* 0x0000002e00027c02 */ /* 0x000fe20008000f00 */
[C---:B------:R-:W-:Y:S01]  /*72d0*/  FFMA R13, R27.reuse, R0, R13 ;  /* 0x000000001b0d7223 */ /* 0x040fe2000000000d */
[C---:B------:R-:W-:Y:S01]  /*72e0*/  FFMA R14, R27.reuse, R3, R14 ;  /* 0x000000031b0e7223 */ /* 0x040fe2000000000e */
[----:B------:R-:W-:Y:S01]  /*72f0*/  FFMA R19, R27, R4, R19 ;  /* 0x000000041b137223 */ /* 0x000fe20000000013 */
[----:B------:R-:W-:Y:S02]  /*7300*/  @P6 LEA R2, R2, UR44, 0x3 ;  /* 0x0000002c02026c11 */ /* 0x000fe4000f8e18ff */
[----:B------:R-:W-:Y:S02]  /*7310*/  F2FP.BF16.F32.PACK_AB R10, R13, R12 ;  /* 0x0000000c0d0a723e */ /* 0x000fe400000010ff */
[----:B------:R-:W-:Y:S02]  /*7320*/  F2FP.BF16.F32.PACK_AB R11, R19, R14 ;  /* 0x0000000e130b723e */ /* 0x000fe400000010ff */
[----:B------:R-:W-:Y:S02]  /*7330*/  MOV R0, UR47 ;  /* 0x0000002f00007c02 */ /* 0x000fe40008000f00 */
[----:B------:R-:W-:Y:S01]  /*7340*/  @P6 IADD3 R2, PT, PT, R2, 0x60, RZ ;  /* 0x0000006002026810 */ /* 0x000fe20007ffe0ff */
[----:B------:R1:W-:Y:S01]  /*7350*/  STSM.16.M88.4 [R60+0x1200], R8 ;  /* 0x001200083c007844 */ /* 0x0003e20000000200 */
[----:B------:R-:W-:Y:S02]  /*7360*/  @P6 SHF.L.U32 R3, R54, 0x1f, RZ ;  /* 0x0000001f36036819 */ /* 0x000fe400000006ff */
[----:B------:R-:W-:Y:S01]  /*7370*/  @P6 PRMT R0, R0, 0x654, R2 ;  /* 0x0000065400006816 */ /* 0x000fe20000000002 */
[----:B------:R-:W-:Y:S01]  /*7380*/  @!PT LDS RZ, [RZ] ;  /* 0x00000000fffff984 */ /* 0x000fe20000000800 */
[----:B------:R-:W-:Y:S01]  /*7390*/  @!PT LDS RZ, [RZ] ;  /* 0x00000000fffff984 */ /* 0x000fe20000000800 */
[----:B------:R-:W-:Y:S01]  /*73a0*/  @!PT LDS RZ, [RZ] ;  /* 0x00000000fffff984 */ /* 0x000fe20000000800 */
[----:B------:R-:W-:Y:S01]  /*73b0*/  @!PT LDS RZ, [RZ] ;  /* 0x00000000fffff984 */ /* 0x000fe20000000800 */
[----:B------:R3:W-:Y:S06]  /*73c0*/  MEMBAR.ALL.CTA ;  /* 0x0000000000007992 */ /* 0x0007ec0000008000 */
[----:B---3--:R-:W3:Y:S01]  /*73d0*/  FENCE.VIEW.ASYNC.S ;  /* 0x00000000000073c6 */ /* 0x008ee20000000000 */
[----:B------:R-:W-:Y:S01]  /*73e0*/  LEA R2, R62, UR44, 0x3 ;  /* 0x0000002c3e027c11 */ /* 0x000fe2000f8e18ff */
[----:B---3--:R-:W-:Y:S06]  /*73f0*/  BAR.SYNC.DEFER_BLOCKING 0x1, 0x80 ;  /* 0x0042000000007b1d */ /* 0x008fec0000010000 */
[----:B------:R-:W-:Y:S05]  /*7400*/  @P0 BRA `(.L_x_115) ;  /* 0x0000000000280947 */ /* 0x000fea0003800000 */
[----:B------:R-:W3:Y:S01]  /*7410*/  LDCU.64 UR6, c[0x0][0x348] ;  /* 0x00006900ff0677ac */ /* 0x000ee20008000a00 */
[----:B------:R-:W-:Y:S02]  /*7420*/  UIADD3 UR9, UPT, UPT, UR49, 0x20, URZ ;  /* 0x0000002031097890 */ /* 0x000fe4000fffe0ff */
[----:B------:R-:W-:Y:S01]  /*7430*/  UIADD3 UR8, UPT, UPT, UR44, 0x1200, URZ ;  /* 0x000012002c087890 */ /* 0x000fe2000fffe0ff */
[----:B------:R-:W-:Y:S01]  /*7440*/  UMOV UR10, UR50 ;  /* 0x00000032000a7c82 */ /* 0x000fe20008000000 */
[----:B------:R-:W-:Y:S01]  /*7450*/  UMOV UR11, UR36 ;  /* 0x00000024000b7c82 */ /* 0x000fe20008000000 */
[----:B---3--:R-:W-:Y:S04]  /*7460*/  UIADD3 UR4, UP0, UPT, UR6, 0x680, URZ ;  /* 0x0000068006047890 */ /* 0x008fe8000ff1e0ff */
[----:B------:R-:W-:Y:S09]  /*7470*/  UIADD3.X UR5, UPT, UPT, URZ, UR7, URZ, UP0, !UPT ;  /* 0x00000007ff057290 */ /* 0x000ff200087fe4ff */
[----:B------:R3:W-:Y:S01]  /*7480*/  UTMASTG.3D [UR8], [UR4] ;  /* 0x00000008040073b5 */ /* 0x0007e20008010000 */
[----:B------:R0:W-:Y:S01]  /*7490*/  UTMACMDFLUSH ;  /* 0x00000000000079b7 */ /* 0x0001e20000000000 */
[----:B---3--:R-:W-:Y:S04]  /*74a0*/  DEPBAR.LE SB0, 0x1 ;  /* 0x000080400000791a */ /* 0x008fe80000000000 */
.L_x_115:
[----:B------:R-:W-:Y:S05]  /*74b0*/  BSYNC.RECONVERGENT B0 ;  /* 0x0000000000007941 */ /* 0x000fea0003800200 */
.L_x_114:
[----:B------:R-:W-:Y:S01]  /*74c0*/  BAR.SYNC.DEFER_BLOCKING 0x1, 0x80 ;  /* 0x0042000000007b1d */ /* 0x000fe20000010000 */
[----:B------:R-:W-:Y:S04]  /*74d0*/  UIADD3 UR4, UPT, UPT, UR46, 0x1, URZ ;  /* 0x000000012e047890 */ /* 0x000fe8000fffe0ff */
[----:B------:R-:W-:Y:S04]  /*74e0*/  UISETP.NE.AND UP0, UPT, UR4, 0x4, UPT ;  /* 0x000000040400788c */ /* 0x000fe8000bf05270 */
[----:B------:R-:W-:Y:S01]  /*74f0*/  USEL UR45, UR4, URZ, UP0 ;  /* 0x000000ff042d7287 */ /* 0x000fe20008000000 */
[----:B------:R3:W-:Y:S01]  /*7500*/  @P6 SYNCS.ARRIVE.TRANS64.RED.A1T0 RZ, [R0+URZ], RZ ;  /* 0x000000ff00ff69a7 */ /* 0x0007e200081004ff */
[----:B------:R-:W-:Y:S01]  /*7510*/  BSSY B1, `(.L_x_116) ;  /* 0x0000014000017945 */ /* 0x000fe20003800000 */
[----:B------:R-:W4:Y:S02]  /*7520*/  @P6 SYNCS.PHASECHK.TRANS64.TRYWAIT P0, [R2+URZ+0x40], R3 ;  /* 0x00004003020065a7 */ /* 0x000f2400080011ff */
[----:B----4-:R-:W-:Y:S01]  /*7530*/  @P6 SEL R64, RZ, 0x1, !P0 ;  /* 0x00000001ff406807 */ /* 0x010fe20004000000 */
[----:B---3--:R-:W-:Y:S06]  /*7540*/  @!P6 BRA `(.L_x_117) ;  /* 0x000000000040e947 */ /* 0x008fec0003800000 */
[----:B------:R-:W-:Y:S01]  /*7550*/  ISETP.NE.AND P1, PT, R65, RZ, PT ;  /* 0x000000ff4100720c */ /* 0x000fe20003f25270 */
[----:B------:R-:W-:Y:S01]  /*7560*/  BSSY B0, `(.L_x_118) ;  /* 0x0000009000007945 */ /* 0x000fe20003800000 */
[----:B------:R-:W-:Y:S11]  /*7570*/  ISETP.NE.AND P0, PT, R64, RZ, PT ;  /* 0x000000ff4000720c */ /* 0x000ff60003f05270 */
[----:B------:R-:W-:Y:S05]  /*7580*/  @P1 IMAD R3, R62, 0x1000, R63 ;  /* 0x000010003e031824 */ /* 0x000fea00078e023f */
[----:B------:R-:W-:Y:S05]  /*7590*/  @P1 IADD3 R0, PT, PT, R3, UR44, RZ ;  /* 0x0000002c03001c10 */ /* 0x000fea000fffe0ff */
[----:B------:R-:W-:Y:S01]  /*75a0*/  @P1 IMAD.IADD R0, R55, 0x1, R0 ;  /* 0x0000000137001824 */ /* 0x000fe200078e0200 */
[----:B------:R-:W-:Y:S06]  /*75b0*/  @P0 BRA `(.L_x_119) ;  /* 0x00000000000c0947 */ /* 0x000fec0003800000 */
[----:B------:R-:W-:Y:S04]  /*75c0*/  SHF.L.U32 R4, R54, 0x1f, RZ ;  /* 0x0000001f36047819 */ /* 0x000fe800000006ff */
[----:B------:R-:W3:Y:S02]  /*75d0*/  SYNCS.PHASECHK.TRANS64.TRYWAIT P0, [R2+URZ+0x40], R4 ;  /* 0x00004004020075a7 */ /* 0x000ee400080011ff */
[----:B---3--:R-:W-:Y:S05]  /*75e0*/  @!P0 BRA `(.L_x_120) ;  /* 0x0000001c00948947 */ /* 0x008fea0003800000 */
.L_x_119:
[----:B------:R-:W-:Y:S05]  /*75f0*/  BSYNC B0 ;  /* 0x0000000000007941 */ /* 0x000fea0003800000 */
.L_x_118:
[----:B------:R-:W-:Y:S02]  /*7600*/  ISETP.NE.AND P0, PT, R65, RZ, PT ;  /* 0x000000ff4100720c */ /* 0x000fe40003f05270 */
[----:B------:R-:W-:Y:S11]  /*7610*/  IADD3 R62, PT, PT, R62, 0x1, RZ ;  /* 0x000000013e3e7810 */ /* 0x000ff60007ffe0ff */
[----:B------:R-:W-:Y:S05]  /*7620*/  @P0 WARPSYNC.ALL ;  /* 0x0000000000000948 */ /* 0x000fea0003800000 */
[----:B------:R4:W1:Y:S04]  /*7630*/  @P0 LDSM.16.M88.4 R28, [R3+UR44+0x200] ;  /* 0x0002002c031c083b */ /* 0x0008680008000200 */
[----:B------:R4:W1:Y:S02]  /*7640*/  @P0 LDSM.16.M88.4 R36, [R0+0x200] ;  /* 0x000200000024083b */ /* 0x0008640000000200 */
.L_x_117:
[----:B------:R-:W-:Y:S05]  /*7650*/  BSYNC B1 ;  /* 0x0000000000017941 */ /* 0x000fea0003800000 */
.L_x_116:
[----:B----4-:R-:W-:Y:S05]  /*7660*/  VIADD R0, R25, 0x40 ;  /* 0x0000004019007836 */ /* 0x010fea0000000000 */
[----:B------:R-:W-:Y:S04]  /*7670*/  SHF.R.U32.HI R0, RZ, 0x15, R0 ;  /* 0x00000015ff007819 */ /* 0x000fe80000011600 */
[----:B------:R-:W-:Y:S11]  /*7680*/  LOP3.LUT P0, RZ, R0, 0x3, R46, 0x48, !PT ;  /* 0x0000000300ff7812 */ /* 0x000ff6000780482e */
[----:B------:R-:W-:Y:S02]  /*7690*/  @!UPT UIADD3 URZ, UPT, UPT, URZ, URZ, URZ ;  /* 0x000000fffffff290 */ /* 0x000fe4000fffe0ff */
[----:B------:R-:W-:Y:S05]  /*76a0*/  @!P0 BRA `(.L_x_121) ;  /* 0x0000000000408947 */ /* 0x000fea0003800000 */
[----:B------:R-:W4:Y:S01]  /*76b0*/  LDCU.64 UR8, c[0x4][0x70] ;  /* 0x01000e00ff0877ac */ /* 0x000f220008000a00 */
[----:B------:R-:W-:Y:S01]  /*76c0*/  MOV R3, 0x0 ;  /* 0x0000000000037802 */ /* 0x000fe20000000f00 */
[----:B------:R-:W-:Y:S02]  /*76d0*/  HFMA2 R12, -RZ, RZ, 0, 5.9604644775390625e-08 ;  /* 0x00000001ff0c7431 */ /* 0x000fe400000001ff */
[----:B-1----:R-:W-:Y:S02]  /*76e0*/  IMAD.MOV.U32 R8, RZ, RZ, 0x192 ;  /* 0x00000192ff087424 */ /* 0x002fe400078e00ff */
[----:B------:R-:W-:Y:S01]  /*76f0*/  IMAD.MOV.U32 R13, RZ, RZ, RZ ;  /* 0x000000ffff0d7224 */ /* 0x000fe200078e00ff */
[----:B------:R-:W1:Y:S01]  /*7700*/  LDCU.64 UR6, c[0x4][0x78] ;  /* 0x01000f00ff0677ac */ /* 0x000e620008000a00 */
[----:B---3--:R-:W3:Y:S01]  /*7710*/  LDC.64 R2, c[0x4][R3] ;  /* 0x0100000003027b82 */ /* 0x008ee20000000a00 */
[----:B------:R-:W5:Y:S01]  /*7720*/  LDCU.64 UR4, c[0x4][0x10] ;  /* 0x01000200ff0477ac */ /* 0x000f620008000a00 */
[----:B----4-:R-:W-:Y:S01]  /*7730*/  MOV R5, UR9 ;  /* 0x0000000900057c02 */ /* 0x010fe20008000f00 */
[----:B------:R-:W-:Y:S01]  /*7740*/  IMAD.U32 R4, RZ, RZ, UR8 ;  /* 0x00000008ff047e24 */ /* 0x000fe2000f8e00ff */
[----:B-1----:R-:W-:Y:S01]  /*7750*/  MOV R7, UR7 ;  /* 0x0000000700077c02 */ /* 0x002fe20008000f00 */
[----:B------:R-:W-:Y:S01]  /*7760*/  IMAD.U32 R6, RZ, RZ, UR6 ;  /* 0x00000006ff067e24 */ /* 0x000fe2000f8e00ff */
[----:B-----5:R-:W-:Y:S01]  /*7770*/  MOV R11, UR5 ;  /* 0x00000005000b7c02 */ /* 0x020fe20008000f00 */
[----:B------:R-:W-:Y:S02]  /*7780*/  IMAD.U32 R10, RZ, RZ, UR4 ;  /* 0x00000004ff0a7e24 */ /* 0x000fe4000f8e00ff */
[----:B------:R-:W-:Y:S07]  /*7790*/  LEPC R20, `(.L_x_121) ;  /* 0x000000001014794e */ /* 0x000fee0000000000 */
[----:B--23--:R-:W-:Y:S05]  /*77a0*/  CALL.ABS.NOINC R2 ;  /* 0x0000000002007343 */ /* 0x00cfea0003c00000 */
.L_x_121:
[----:B-1----:R-:W-:Y:S01]  /*77b0*/  SHF.L.U32 R3, R28, 0x10, RZ ;  /* 0x000000101c037819 */ /* 0x002fe200000006ff */
[----:B------:R-:W-:Y:S05]  /*77c0*/  WARPSYNC.ALL ;  /* 0x0000000000007948 */ /* 0x000fea0003800000 */
[----:B------:R-:W-:Y:S01]  /*77d0*/  R2UR UR4, R25 ;  /* 0x00000000190472ca */ /* 0x000fe200000e0000 */
[----:B------:R-:W-:Y:S01]  /*77e0*/  BSSY.RECONVERGENT B0, `(.L_x_122) ;  /* 0x0000056000007945 */ /* 0x000fe20003800200 */
[----:B------:R-:W-:Y:S02]  /*77f0*/  SHF.L.U32 R20, R30, 0x10, RZ ;  /* 0x000000101e147819 */ /* 0x000fe400000006ff */
[----:B------:R-:W-:Y:S02]  /*7800*/  ISETP.NE.AND P6, PT, R59, RZ, PT ;  /* 0x000000ff3b00720c */ /* 0x000fe40003fc5270 */
[----:B------:R-:W-:Y:S07]  /*7810*/  ISETP.NE.AND P0, PT, R56, RZ, PT ;  /* 0x000000ff3800720c */ /* 0x000fee0003f05270 */
[----:B---3--:R-:W1:Y:S02]  /*7820*/  LDTM.16dp256bit.x4 R4, tmem[UR4+0x40] ;  /* 0x00004004000479ee */ /* 0x008e640008120000 */
        /* <DEDUP_REMOVED lines=60> */
[----:B------:R-:W-:Y:S02]  /*7bf0*/  LEA R3, R62, UR44, 0x3 ;  /* 0x0000002c3e037c11 */ /* 0x000fe4000f8e18ff */
[----:B------:R-:W-:Y:S01]  /*7c00*/  @P6 PRMT R0, R0, 0x654, R2 ;  /* 0x0000065400006816 */ /* 0x000fe20000000002 */
[----:B------:R-:W-:Y:S01]  /*7c10*/  @!PT LDS RZ, [RZ] ;  /* 0x00000000fffff984 */ /* 0x000fe20000000800 */
[----:B------:R-:W-:Y:S01]  /*7c20*/  @!PT LDS RZ, [RZ] ;  /* 0x00000000fffff984 */ /* 0x000fe20000000800 */
[----:B------:R-:W-:Y:S01]  /*7c30*/  @!PT LDS RZ, [RZ] ;  /* 0x00000000fffff984 */ /* 0x000fe20000000800 */
[----:B------:R-:W-:Y:S01]  /*7c40*/  @!PT LDS RZ, [RZ] ;  /* 0x00000000fffff984 */ /* 0x000fe20000000800 */
[----:B------:R3:W-:Y:S06]  /*7c50*/  MEMBAR.ALL.CTA ;  /* 0x0000000000007992 */ /* 0x0007ec0000008000 */
[----:B---3--:R-:W3:Y:S01]  /*7c60*/  FENCE.VIEW.ASYNC.S ;  /* 0x00000000000073c6 */ /* 0x008ee20000000000 */
[----:B------:R-:W-:Y:S01]  /*7c70*/  @P6 SHF.L.U32 R2, R54, 0x1f, RZ ;  /* 0x0000001f36026819 */ /* 0x000fe200000006ff */
        /* <DEDUP_REMOVED lines=12> */
.L_x_123:
[----:B------:R-:W-:Y:S05]  /*7d40*/  BSYNC.RECONVERGENT B0 ;  /* 0x0000000000007941 */ /* 0x000fea0003800200 */
.L_x_122:
        /* <DEDUP_REMOVED lines=19> */
.L_x_127:
[----:B------:R-:W-:Y:S05]  /*7e80*/  BSYNC B0 ;  /* 0x0000000000007941 */ /* 0x000fea0003800000 */
.L_x_126:
[----:B------:R-:W-:Y:S11]  /*7e90*/  ISETP.NE.AND P0, PT, R65, RZ, PT ;  /* 0x000000ff4100720c */ /* 0x000ff60003f05270 */
[----:B------:R-:W-:Y:S02]  /*7ea0*/  @!UPT UIADD3 URZ, UPT, UPT, URZ, URZ, URZ ;  /* 0x000000fffffff290 */ /* 0x000fe4000fffe0ff */
[----:B------:R-:W-:Y:S05]  /*7eb0*/  @P0 WARPSYNC.ALL ;  /* 0x0000000000000948 */ /* 0x000fea0003800000 */
[----:B------:R4:W1:Y:S04]  /*7ec0*/  @P0 LDSM.16.M88.4 R28, [R62+UR44+0x200] ;  /* 0x0002002c3e1c083b */ /* 0x0008680008000200 */
[----:B------:R4:W1:Y:S02]  /*7ed0*/  @P0 LDSM.16.M88.4 R36, [R2+0x200] ;  /* 0x000200000224083b */ /* 0x0008640000000200 */
.L_x_125:
[----:B------:R-:W-:Y:S05]  /*7ee0*/  BSYNC B1 ;  /* 0x0000000000017941 */ /* 0x000fea0003800000 */
.L_x_124:
[----:B---3--:R-:W-:Y:S05]  /*7ef0*/  VIADD R0, R25, 0x60 ;  /* 0x0000006019007836 */ /* 0x008fea0000000000 */
[----:B------:R-:W-:Y:S04]  /*7f00*/  SHF.R.U32.HI R0, RZ, 0x15, R0 ;  /* 0x00000015ff007819 */ /* 0x000fe80000011600 */
[----:B------:R-:W-:Y:S11]  /*7f10*/  LOP3.LUT P0, RZ, R0, 0x3, R46, 0x48, !PT ;  /* 0x0000000300ff7812 */ /* 0x000ff6000780482e */
[----:B------:R-:W-:Y:S02]  /*7f20*/  @!UPT UIADD3 URZ, UPT, UPT, URZ, URZ, URZ ;  /* 0x000000fffffff290 */ /* 0x000fe4000fffe0ff */
[----:B------:R-:W-:Y:S05]  /*7f30*/  @!P0 BRA `(.L_x_129) ;  /* 0x0000000000408947 */ /* 0x000fea0003800000 */
[----:B------:R-:W3:Y:S01]  /*7f40*/  LDCU.64 UR8, c[0x4][0x70] ;  /* 0x01000e00ff0877ac */ /* 0x000ee20008000a00 */
[----:B------:R-:W-:Y:S01]  /*7f50*/  MOV R3, 0x0 ;  /* 0x0000000000037802 */ /* 0x000fe20000000f00 */
[----:B------:R-:W-:Y:S02]  /*7f60*/  HFMA2 R12, -RZ, RZ, 0, 5.9604644775390625e-08 ;  /* 0x00000001ff0c7431 */ /* 0x000fe400000001ff */
[----:B-1----:R-:W-:Y:S02]  /*7f70*/  IMAD.MOV.U32 R8, RZ, RZ, 0x192 ;  /* 0x00000192ff087424 */ /* 0x002fe400078e00ff */
[----:B------:R-:W-:Y:S01]  /*7f80*/  IMAD.MOV.U32 R13, RZ, RZ, RZ ;  /* 0x000000ffff0d7224 */ /* 0x000fe200078e00ff */
[----:B------:R-:W1:Y:S01]  /*7f90*/  LDCU.64 UR6, c[0x4][0x78] ;  /* 0x01000f00ff0677ac */ /* 0x000e620008000a00 */
[----:B----4-:R-:W4:Y:S01]  /*7fa0*/  LDC.64 R2, c[0x4][R3] ;  /* 0x0100000003027b82 */ /* 0x010f220000000a00 */
        /* <DEDUP_REMOVED lines=9> */
.L_x_129:
[----:B------:R-:W-:Y:S01]  /*8040*/  ISETP.NE.AND P0, PT, R56, RZ, PT ;  /* 0x000000ff3800720c */ /* 0x000fe20003f05270 */
[----:B------:R-:W-:Y:S05]  /*8050*/  WARPSYNC.ALL ;  /* 0x0000000000007948 */ /* 0x000fea0003800000 */
[----:B------:R-:W-:Y:S01]  /*8060*/  R2UR UR4, R25 ;  /* 0x00000000190472ca */ /* 0x000fe200000e0000 */
[----:B------:R-:W-:Y:S01]  /*8070*/  BSSY.RECONVERGENT B0, `(.L_x_130) ;  /* 0x0000053000007945 */ /* 0x000fe20003800200 */
[C---:B-1----:R-:W-:Y:S02]  /*8080*/  SHF.L.U32 R0, R28.reuse, 0x10, RZ ;  /* 0x000000101c007819 */ /* 0x042fe400000006ff */
[----:B----4-:R-:W-:Y:S02]  /*8090*/  LOP3.LUT R2, R28, 0xffff0000, RZ, 0xc0, !PT ;  /* 0xffff00001c027812 */ /* 0x010fe400078ec0ff */
[C---:B------:R-:W-:Y:S02]  /*80a0*/  SHF.L.U32 R3, R29.reuse, 0x10, RZ ;  /* 0x000000101d037819 */ /* 0x040fe400000006ff */
[----:B------:R-:W-:Y:S02]  /*80b0*/  LOP3.LUT R20, R29, 0xffff0000, RZ, 0xc0, !PT ;  /* 0xffff00001d147812 */ /* 0x000fe400078ec0ff */
[C---:B------:R-:W-:Y:S02]  /*80c0*/  SHF.L.U32 R21, R30.reuse, 0x10, RZ ;  /* 0x000000101e157819 */ /* 0x040fe400000006ff */
[----:B------:R-:W-:Y:S01]  /*80d0*/  LOP3.LUT R25, R30, 0xffff0000, RZ, 0xc0, !PT ;  /* 0xffff00001e197812 */ /* 0x000fe200078ec0ff */
[----:B------:R-:W1:Y:S01]  /*80e0*/  LDTM.16dp256bit.x4 R4, tmem[UR4+0x60] ;  /* 0x00006004000479ee */ /* 0x000e620008120000 */
[----:B------:R-:W-:Y:S01]  /*80f0*/  R2UR UR4, R26 ;  /* 0x000000001a0472ca */ /* 0x000fe200000e0000 */
[----:B------:R-:W-:Y:S01]  /*8100*/  NOP ;  /* 0x0000000000007918 */ /* 0x000fe20000000000 */
[C---:B------:R-:W-:Y:S02]  /*8110*/  SHF.L.U32 R26, R31.reuse, 0x10, RZ ;  /* 0x000000101f1a7819 */ /* 0x040fe400000006ff */
[----:B------:R-:W-:Y:S02]  /*8120*/  LOP3.LUT R28, R31, 0xffff0000, RZ, 0xc0, !PT ;  /* 0xffff00001f1c7812 */ /* 0x000fe400078ec0ff */
[C---:B------:R-:W-:Y:S02]  /*8130*/  SHF.L.U32 R29, R36.reuse, 0x10, RZ ;  /* 0x00000010241d7819 */ /* 0x040fe400000006ff */
[----:B------:R-:W-:Y:S02]  /*8140*/  LOP3.LUT R30, R36, 0xffff0000, RZ, 0xc0, !PT ;  /* 0xffff0000241e7812 */ /* 0x000fe400078ec0ff */
[C---:B------:R-:W-:Y:S02]  /*8150*/  SHF.L.U32 R31, R37.reuse, 0x10, RZ ;  /* 0x00000010251f7819 */ /* 0x040fe400000006ff */
[----:B------:R-:W-:Y:S01]  /*8160*/  LOP3.LUT R32, R37, 0xffff0000, RZ, 0xc0, !PT ;  /* 0xffff000025207812 */ /* 0x000fe200078ec0ff */
[----:B------:R-:W-:Y:S01]  /*8170*/  UIADD3 UR4, UPT, UPT, UR4, 0xd0, URZ ;  /* 0x000000d004047890 */ /* 0x000fe2000fffe0ff */
[C---:B------:R-:W-:Y:S02]  /*8180*/  SHF.L.U32 R33, R38.reuse, 0x10, RZ ;  /* 0x0000001026217819 */ /* 0x040fe400000006ff */
[----:B------:R-:W-:Y:S01]  /*8190*/  LOP3.LUT R34, R38, 0xffff0000, RZ, 0xc0, !PT ;  /* 0xffff000026227812 */ /* 0x000fe200078ec0ff */
[----:B------:R-:W-:Y:S01]  /*81a0*/  UPRMT UR4, UR47, 0x654, UR4 ;  /* 0x000006542f047896 */ /* 0x000fe20008000004 */
[C---:B------:R-:W-:Y:S02]  /*81b0*/  SHF.L.U32 R35, R39.reuse, 0x10, RZ ;  /* 0x0000001027237819 */ /* 0x040fe400000006ff */
[----:B------:R-:W-:Y:S01]  /*81c0*/  LOP3.LUT R36, R39, 0xffff0000, RZ, 0xc0, !PT ;  /* 0xffff000027247812 */ /* 0x000fe200078ec0ff */
[C---:B-1----:R-:W-:Y:S01]  /*81d0*/  FMUL R4, R24.reuse, R4 ;  /* 0x0000000418047220 */ /* 0x042fe20000400000 */
[C---:B------:R-:W-:Y:S01]  /*81e0*/  FMUL R5, R24.reuse, R5 ;  /* 0x0000000518057220 */ /* 0x040fe20000400000 */
[C---:B------:R-:W-:Y:S03]  /*81f0*/  FMUL R6, R24.reuse, R6 ;  /* 0x0000000618067220 */ /* 0x040fe60000400000 */
[----:B------:R-:W-:Y:S01]  /*8200*/  SYNCS.ARRIVE.TRANS64.RED.A1T0 RZ, [UR4], RZ ;  /* 0x000000ffffff79a7 */ /* 0x000fe20008100404 */
[C---:B------:R-:W-:Y:S01]  /*8210*/  FFMA R4, R27.reuse, R0, R4 ;  /* 0x000000001b047223 */ /* 0x040fe20000000004 */
[C---:B------:R-:W-:Y:S01]  /*8220*/  FFMA R5, R27.reuse, R2, R5 ;  /* 0x000000021b057223 */ /* 0x040fe20000000005 */
[----:B------:R-:W-:Y:S01]  /*8230*/  FFMA R6, R27, R3, R6 ;  /* 0x000000031b067223 */ /* 0x000fe20000000006 */
[C---:B------:R-:W-:Y:S01]  /*8240*/  FMUL R7, R24.reuse, R7 ;  /* 0x0000000718077220 */ /* 0x040fe20000400000 */
[C---:B------:R-:W-:Y:S01]  /*8250*/  FMUL R8, R24.reuse, R8 ;  /* 0x0000000818087220 */ /* 0x040fe20000400000 */
[C---:B------:R-:W-:Y:S01]  /*8260*/  FMUL R9, R24.reuse, R9 ;  /* 0x0000000918097220 */ /* 0x040fe20000400000 */
[----:B------:R-:W-:Y:S01]  /*8270*/  F2FP.BF16.F32.PACK_AB R4, R5, R4 ;  /* 0x000000040504723e */ /* 0x000fe200000010ff */
[C---:B------:R-:W-:Y:S01]  /*8280*/  FFMA R7, R27.reuse, R20, R7 ;  /* 0x000000141b077223 */ /* 0x040fe20000000007 */
[C---:B------:R-:W-:Y:S01]  /*8290*/  FFMA R8, R27.reuse, R21, R8 ;  /* 0x000000151b087223 */ /* 0x040fe20000000008 */
[C---:B------:R-:W-:Y:S01]  /*82a0*/  FFMA R9, R27.reuse, R25, R9 ;  /* 0x000000191b097223 */ /* 0x040fe20000000009 */
[C---:B------:R-:W-:Y:S01]  /*82b0*/  FMUL R0, R24.reuse, R10 ;  /* 0x0000000a18007220 */ /* 0x040fe20000400000 */
[C---:B------:R-:W-:Y:S01]  /*82c0*/  FMUL R2, R24.reuse, R11 ;  /* 0x0000000b18027220 */ /* 0x040fe20000400000 */
[C---:B------:R-:W-:Y:S01]  /*82d0*/  FMUL R3, R24.reuse, R12 ;  /* 0x0000000c18037220 */ /* 0x040fe20000400000 */
[C---:B------:R-:W-:Y:S01]  /*82e0*/  FMUL R10, R24.reuse, R13 ;  /* 0x0000000d180a7220 */ /* 0x040fe20000400000 */
[C---:B------:R-:W-:Y:S01]  /*82f0*/  FFMA R0, R27.reuse, R26, R0 ;  /* 0x0000001a1b007223 */ /* 0x040fe20000000000 */
[C---:B------:R-:W-:Y:S01]  /*8300*/  FMUL R11, R24.reuse, R14 ;  /* 0x0000000e180b7220 */ /* 0x040fe20000400000 */
[C---:B------:R-:W-:Y:S01]  /*8310*/  FFMA R2, R27.reuse, R28, R2 ;  /* 0x0000001c1b027223 */ /* 0x040fe20000000002 */
[C---:B------:R-:W-:Y:S01]  /*8320*/  FMUL R15, R24.reuse, R15 ;  /* 0x0000000f180f7220 */ /* 0x040fe20000400000 */
[C---:B------:R-:W-:Y:S01]  /*8330*/  FMUL R12, R24.reuse, R16 ;  /* 0x00000010180c7220 */ /* 0x040fe20000400000 */
[C---:B------:R-:W-:Y:S01]  /*8340*/  FFMA R3, R27.reuse, R29, R3 ;  /* 0x0000001d1b037223 */ /* 0x040fe20000000003 */
[C---:B------:R-:W-:Y:S01]  /*8350*/  FMUL R13, R24.reuse, R17 ;  /* 0x00000011180d7220 */ /* 0x040fe20000400000 */
[C---:B------:R-:W-:Y:S01]  /*8360*/  FFMA R10, R27.reuse, R30, R10 ;  /* 0x0000001e1b0a7223 */ /* 0x040fe2000000000a */
[C---:B------:R-:W-:Y:S01]  /*8370*/  FMUL R14, R24.reuse, R18 ;  /* 0x00000012180e7220 */ /* 0x040fe20000400000 */
[C---:B------:R-:W-:Y:S01]  /*8380*/  FFMA R11, R27.reuse, R31, R11 ;  /* 0x0000001f1b0b7223 */ /* 0x040fe2000000000b */
[C---:B------:R-:W-:Y:S01]  /*8390*/  FFMA R15, R27.reuse, R32, R15 ;  /* 0x000000201b0f7223 */ /* 0x040fe2000000000f */
[----:B------:R-:W-:Y:S01]  /*83a0*/  FMUL R19, R24, R19 ;  /* 0x0000001318137220 */ /* 0x000fe20000400000 */
[C---:B------:R-:W-:Y:S01]  /*83b0*/  FFMA R12, R27.reuse, R33, R12 ;  /* 0x000000211b0c7223 */ /* 0x040fe2000000000c */
[C---:B------:R-:W-:Y:S01]  /*83c0*/  FFMA R13, R27.reuse, R34, R13 ;  /* 0x000000221b0d7223 */ /* 0x040fe2000000000d */
[----:B------:R-:W-:Y:S01]  /*83d0*/  FFMA R14, R27, R35, R14 ;  /* 0x000000231b0e7223 */ /* 0x000fe2000000000e */
[----:B------:R-:W-:Y:S01]  /*83e0*/  F2FP.BF16.F32.PACK_AB R5, R7, R6 ;  /* 0x000000060705723e */ /* 0x000fe200000010ff */
[----:B------:R-:W-:Y:S01]  /*83f0*/  FFMA R19, R27, R36, R19 ;  /* 0x000000241b137223 */ /* 0x000fe20000000013 */
[----:B------:R-:W-:Y:S02]  /*8400*/  F2FP.BF16.F32.PACK_AB R6, R9, R8 ;  /* 0x000000080906723e */ /* 0x000fe400000010ff */
        /* <DEDUP_REMOVED lines=25> */
.L_x_131:
[----:B------:R-:W-:Y:S05]  /*85a0*/  BSYNC.RECONVERGENT B0 ;  /* 0x0000000000007941 */ /* 0x000fea0003800200 */
.L_x_130:
[----:B------:R-:W-:Y:S01]  /*85b0*/  BAR.SYNC.DEFER_BLOCKING 0x1, 0x80 ;  /* 0x0042000000007b1d */ /* 0x000fe20000010000 */
[----:B------:R-:W-:Y:S01]  /*85c0*/  UISETP.NE.AND UP0, UPT, UR52, -0x4, UPT ;  /* 0xfffffffc3400788c */ /* 0x000fe2000bf05270 */
[----:B------:R-:W-:Y:S08]  /*85d0*/  IADD3 R22, PT, PT, R22, 0x1, RZ ;  /* 0x0000000116167810 */ /* 0x000ff00007ffe0ff */
[----:B------:R-:W-:Y:S05]  /*85e0*/  BRA.U !UP0, `(.L_x_132) ;  /* 0x0000000108287547 */ /* 0x000fea000b800000 */
[----:B------:R-:W-:Y:S01]  /*85f0*/  ISETP.NE.AND P0, PT, R59, RZ, PT ;  /* 0x000000ff3b00720c */ /* 0x000fe20003f05270 */
[----:B------:R-:W-:Y:S01]  /*8600*/  IMAD.U32 R2, RZ, RZ, UR46 ;  /* 0x0000002eff027e24 */ /* 0x000fe2000f8e00ff */
[----:B------:R-:W-:Y:S01]  /*8610*/  UIADD3 UR4, UPT, UPT, UR46, 0x1, URZ ;  /* 0x000000012e047890 */ /* 0x000fe2000fffe0ff */
[----:B------:R-:W-:Y:S03]  /*8620*/  IMAD.U32 R0, RZ, RZ, UR47 ;  /* 0x0000002fff007e24 */ /* 0x000fe6000f8e00ff */
[----:B------:R-:W-:Y:S04]  /*8630*/  UISETP.NE.AND UP0, UPT, UR4, 0x4, UPT ;  /* 0x000000040400788c */ /* 0x000fe8000bf05270 */
[----:B------:R-:W-:Y:S03]  /*8640*/  USEL UR46, UR4, URZ, UP0 ;  /* 0x000000ff042e7287 */ /* 0x000fe60008000000 */
[----:B------:R-:W-:Y:S05]  /*8650*/  @P0 LEA R2, R2, UR44, 0x3 ;  /* 0x0000002c02020c11 */ /* 0x000fea000f8e18ff */
[----:B------:R-:W-:Y:S05]  /*8660*/  @P0 VIADD R2, R2, 0x60 ;  /* 0x0000006002020836 */ /* 0x000fea0000000000 */
[----:B------:R-:W-:Y:S04]  /*8670*/  @P0 PRMT R0, R0, 0x654, R2 ;  /* 0x0000065400000816 */ /* 0x000fe80000000002 */
[----:B------:R3:W-:Y:S03]  /*8680*/  @P0 SYNCS.ARRIVE.TRANS64.RED.A1T0 RZ, [R0+URZ], RZ ;  /* 0x000000ff00ff09a7 */ /* 0x0007e600081004ff */
.L_x_132:
[----:B------:R-:W-:Y:S01]  /*8690*/  R2UR UR4, R47 ;  /* 0x000000002f0472ca */ /* 0x000fe200000e0000 */
[----:B------:R-:W-:Y:S01]  /*86a0*/  UISETP.NE.AND UP0, UPT, UR62, URZ, UPT ;  /* 0x000000ff3e00728c */ /* 0x000fe2000bf05270 */
[----:B------:R-:W-:Y:S01]  /*86b0*/  ISETP.NE.AND P0, PT, R51, 0x2, PT ;  /* 0x000000023300780c */ /* 0x000fe20003f05270 */
[----:B------:R-:W-:Y:S01]  /*86c0*/  UIADD3 UR28, UPT, UPT, UR37, UR63, URZ ;  /* 0x0000003f251c7290 */ /* 0x000fe2000fffe0ff */
[----:B------:R-:W-:Y:S01]  /*86d0*/  ISETP.NE.AND P1, PT, R22, 0x4, PT ;  /* 0x000000041600780c */ /* 0x000fe20003f25270 */
[----:B------:R-:W-:Y:S01]  /*86e0*/  UIADD3 UR52, UPT, UPT, UR52, 0x4, URZ ;  /* 0x0000000434347890 */ /* 0x000fe2000fffe0ff */
[----:B------:R-:W-:Y:S01]  /*86f0*/  SEL R2, RZ, 0x1, P0 ;  /* 0x00000001ff027807 */ /* 0x000fe20000000000 */
[----:B------:R-:W-:Y:S01]  /*8700*/  UMOV UR36, UR61 ;  /* 0x0000003d00247c82 */ /* 0x000fe20008000000 */
[----:B---3--:R-:W-:Y:S02]  /*8710*/  SEL R0, RZ, 0x1, P1 ;  /* 0x00000001ff007807 */ /* 0x008fe40000800000 */
[----:B------:R-:W-:Y:S02]  /*8720*/  LOP3.LUT R52, R52, R2, RZ, 0x3c, !PT ;  /* 0x0000000234347212 */ /* 0x000fe400078e3cff */
[----:B------:R-:W-:Y:S01]  /*8730*/  LOP3.LUT R53, R53, R0, RZ, 0x3c, !PT ;  /* 0x0000000035357212 */ /* 0x000fe200078e3cff */
[----:B------:R-:W-:Y:S01]  /*8740*/  UIADD3 UR24, UPT, UPT, UR38, UR4, URZ ;  /* 0x0000000426187290 */ /* 0x000fe2000fffe0ff */
[----:B------:R-:W-:Y:S02]  /*8750*/  SEL R51, R51, RZ, P0 ;  /* 0x000000ff33337207 */ /* 0x000fe40000000000 */
[----:B------:R-:W-:Y:S01]  /*8760*/  SEL R22, R22, RZ, P1 ;  /* 0x000000ff16167207 */ /* 0x000fe20000800000 */
[----:B------:R-:W-:Y:S08]  /*8770*/  BRA.U UP0, `(.L_x_133) ;  /* 0xffffffcd00a47547 */ /* 0x000ff0000b83ffff */
[----:B------:R-:W-:-:S13]  /*8780*/  R2UR UR4, R48 ;  /* 0x00000000300472ca */ /* 0x000fda00000e0000 */
[----:B------:R-:W-:-:S09]  /*8790*/  UISETP.NE.AND UP0, UPT, UR4, URZ, UPT ;  /* 0x000000ff0400728c */ /* 0x000fd2000bf05270 */
[----:B------:R-:W-:Y:S05]  /*87a0*/  BRA.U !UP0, `(.L_x_134) ;  /* 0x0000000108487547 */ /* 0x000fea000b800000 */
[----:B------:R-:W3:Y:S02]  /*87b0*/  LDCU.64 UR4, c[0x0][0x890] ;  /* 0x00011200ff0477ac */ /* 0x000ee40008000a00 */
[----:B---3--:R-:W-:-:S04]  /*87c0*/  UISETP.NE.U32.AND UP0, UPT, UR4, URZ, UPT ;  /* 0x000000ff0400728c */ /* 0x008fc8000bf05070 */
[----:B------:R-:W-:-:S09]  /*87d0*/  UISETP.NE.AND.EX UP0, UPT, UR5, URZ, UPT, UP0 ;  /* 0x000000ff0500728c */ /* 0x000fd2000bf05300 */
[----:B------:R-:W-:Y:S05]  /*87e0*/  BRA.U UP0, `(.L_x_135) ;  /* 0x00000001000c7547 */ /* 0x000fea000b800000 */
[----:B------:R-:W-:-:S13]  /*87f0*/  FSETP.NEU.AND P0, PT, R27, RZ, PT ;  /* 0x000000ff1b00720b */ /* 0x000fda0003f0d000 */
[----:B------:R-:W-:Y:S05]  /*8800*/  @!P0 EXIT ;  /* 0x000000000000894d */ /* 0x000fea0003800000 */
[----:B------:R-:W-:Y:S05]  /*8810*/  BRA `(.L_x_134) ;  /* 0x00000000002c7947 */ /* 0x000fea0003800000 */
.L_x_135:
[----:B------:R-:W-:Y:S01]  /*8820*/  ISETP.NE.AND P0, PT, R50, RZ, PT ;  /* 0x000000ff3200720c */ /* 0x000fe20003f05270 */
[----:B------:R-:W-:-:S12]  /*8830*/  BSSY.RECONVERGENT B0, `(.L_x_134) ;  /* 0x0000009000007945 */ /* 0x000fd80003800200 */
[----:B------:R-:W-:Y:S05]  /*8840*/  @P0 BRA `(.L_x_136) ;  /* 0x0000000000140947 */ /* 0x000fea0003800000 */
[----:B------:R-:W3:Y:S02]  /*8850*/  LDCU.64 UR4, c[0x0][0x888] ;  /* 0x00011100ff0477ac */ /* 0x000ee40008000a00 */
[----:B---3--:R-:W-:-:S04]  /*8860*/  ISETP.NE.U32.AND P0, PT, RZ, UR4, PT ;  /* 0x00000004ff007c0c */ /* 0x008fc8000bf05070 */
[----:B------:R-:W-:-:S13]  /*8870*/  ISETP.NE.AND.EX P0, PT, RZ, UR5, PT, P0 ;  /* 0x00000005ff007c0c */ /* 0x000fda000bf05300 */
[----:B------:R-:W-:Y:S05]  /*8880*/  @!P0 EXIT ;  /* 0x000000000000894d */ /* 0x000fea0003800000 */
[----:B------:R-:W-:Y:S05]  /*8890*/  BRA `(.L_x_137) ;  /* 0x0000000000087947 */ /* 0x000fea0003800000 */
.L_x_136:
[----:B------:R-:W-:-:S13]  /*88a0*/  FSETP.NEU.AND P0, PT, R27, RZ, PT ;  /* 0x000000ff1b00720b */ /* 0x000fda0003f0d000 */
[----:B------:R-:W-:Y:S05]  /*88b0*/  @!P0 EXIT ;  /* 0x000000000000894d */ /* 0x000fea0003800000 */
.L_x_137:
[----:B------:R-:W-:Y:S05]  /*88c0*/  BSYNC.RECONVERGENT B0 ;  /* 0x0000000000007941 */ /* 0x000fea0003800200 */
.L_x_134:
[----:B------:R-:W-:Y:S01]  /*88d0*/  ULEA UR4, UR46, UR44, 0x3 ;  /* 0x0000002c2e047291 */ /* 0x000fe2000f8e18ff */
[----:B------:R-:W-:-:S04]  /*88e0*/  DEPBAR.LE SB0, 0x0 ;  /* 0x000080000000791a */ /* 0x000fc80000000000 */
[----:B------:R-:W-:-:S04]  /*88f0*/  UIADD3 UR4, UPT, UPT, UR4, 0x60, URZ ;  /* 0x0000006004047890 */ /* 0x000fc8000fffe0ff */
[----:B------:R-:W-:-:S09]  /*8900*/  UPRMT UR4, UR47, 0x654, UR4 ;  /* 0x000006542f047896 */ /* 0x000fd20008000004 */
[----:B------:R-:W-:Y:S01]  /*8910*/  SYNCS.ARRIVE.TRANS64.RED.A1T0 RZ, [UR4], RZ ;  /* 0x000000ffffff79a7 */ /* 0x000fe20008100404 */
[----:B------:R-:W-:Y:S05]  /*8920*/  EXIT ;  /* 0x000000000000794d */ /* 0x000fea0003800000 */
.L_x_24:
[----:B---3--:R3:W4:Y:S02]  /*8930*/  SYNCS.PHASECHK.TRANS64.TRYWAIT P0, [R0+URZ+0x100], R2 ;  /* 0x00010002000075a7 */ /* 0x00872400080011ff */
[----:B----4-:R-:W-:Y:S05]  /*8940*/  @!P0 NANOSLEEP.SYNCS 0x989680 ;  /* 0x009896800000895d */ /* 0x010fea0003900000 */
[----:B------:R-:W4:Y:S02]  /*8950*/  @!P0 SYNCS.PHASECHK.TRANS64 P0, [R0+URZ+0x100], R2 ;  /* 0x00010002000085a7 */ /* 0x000f2400080010ff */
[----:B----4-:R-:W-:Y:S05]  /*8960*/  @!P0 BRA `(.L_x_24) ;  /* 0xfffffffc00f08947 */ /* 0x010fea000383ffff */
[----:B------:R-:W-:Y:S05]  /*8970*/  BRA `(.L_x_138) ;  /* 0xffffff8c00bc7947 */ /* 0x000fea000383ffff */
.L_x_27:
[----:B--2---:R-:W-:-:S07]  /*8980*/  MOV R0, UR33 ;  /* 0x0000002100007c02 */ /* 0x004fce0008000f00 */
.L_x_139:
[----:B--2---:R2:W3:Y:S02]  /*8990*/  SYNCS.PHASECHK.TRANS64.TRYWAIT P0, [R0+URZ+0x20], R3 ;  /* 0x00002003000075a7 */ /* 0x0044e400080011ff */
[----:B---3--:R-:W-:Y:S05]  /*89a0*/  @!P0 NANOSLEEP.SYNCS 0x989680 ;  /* 0x009896800000895d */ /* 0x008fea0003900000 */
[----:B------:R-:W3:Y:S02]  /*89b0*/  @!P0 SYNCS.PHASECHK.TRANS64 P0, [R0+URZ+0x20], R3 ;  /* 0x00002003000085a7 */ /* 0x000ee400080010ff */
[----:B---3--:R-:W-:Y:S05]  /*89c0*/  @!P0 BRA `(.L_x_139) ;  /* 0xfffffffc00f08947 */ /* 0x008fea000383ffff */
[----:B------:R-:W-:Y:S05]  /*89d0*/  BRA `(.L_x_26) ;  /* 0xffffff9000047947 */ /* 0x000fea000383ffff */
.L_x_34:
[----:B-1----:R-:W-:-:S07]  /*89e0*/  MOV R0, UR33 ;  /* 0x0000002100007c02 */ /* 0x002fce0008000f00 */
.L_x_140:
[----:B-1----:R1:W2:Y:S02]  /*89f0*/  SYNCS.PHASECHK.TRANS64.TRYWAIT P0, [R0+URZ+0x20], R3 ;  /* 0x00002003000075a7 */ /* 0x0022a400080011ff */
[----:B--2---:R-:W-:Y:S05]  /*8a00*/  @!P0 NANOSLEEP.SYNCS 0x989680 ;  /* 0x009896800000895d */ /* 0x004fea0003900000 */
[----:B------:R-:W2:Y:S02]  /*8a10*/  @!P0 SYNCS.PHASECHK.TRANS64 P0, [R0+URZ+0x20], R3 ;  /* 0x00002003000085a7 */ /* 0x000ea400080010ff */
[----:B--2---:R-:W-:Y:S05]  /*8a20*/  @!P0 BRA `(.L_x_140) ;  /* 0xfffffffc00f08947 */ /* 0x004fea000383ffff */
[----:B------:R-:W-:Y:S05]  /*8a30*/  BRA `(.L_x_33) ;  /* 0xffffff9000f87947 */ /* 0x000fea000383ffff */
.L_x_39:
[----:B-1----:R1:W2:Y:S02]  /*8a40*/  SYNCS.PHASECHK.TRANS64.TRYWAIT P0, [R3+URZ+0x90], R0 ;  /* 0x00009000030075a7 */ /* 0x0022a400080011ff */
[----:B--2---:R-:W-:Y:S05]  /*8a50*/  @!P0 NANOSLEEP.SYNCS 0x989680 ;  /* 0x009896800000895d */ /* 0x004fea0003900000 */
[----:B------:R-:W2:Y:S02]  /*8a60*/  @!P0 SYNCS.PHASECHK.TRANS64 P0, [R3+URZ+0x90], R0 ;  /* 0x00009000030085a7 */ /* 0x000ea400080010ff */
[----:B--2---:R-:W-:Y:S05]  /*8a70*/  @!P0 BRA `(.L_x_39) ;  /* 0xfffffffc00f08947 */ /* 0x004fea000383ffff */
[----:B------:R-:W-:Y:S05]  /*8a80*/  BRA `(.L_x_141) ;  /* 0xffffff9400cc7947 */ /* 0x000fea000383ffff */
.L_x_43:
[----:B------:R-:W-:-:S07]  /*8a90*/  MOV R0, UR4 ;  /* 0x0000000400007c02 */ /* 0x000fce0008000f00 */
.L_x_142:
[----:B-1----:R1:W2:Y:S02]  /*8aa0*/  SYNCS.PHASECHK.TRANS64.TRYWAIT P0, [R0+URZ], R2 ;  /* 0x00000002000075a7 */ /* 0x0022a400080011ff */
[----:B--2---:R-:W-:Y:S05]  /*8ab0*/  @!P0 NANOSLEEP.SYNCS 0x989680 ;  /* 0x009896800000895d */ /* 0x004fea0003900000 */
[----:B------:R-:W2:Y:S02]  /*8ac0*/  @!P0 SYNCS.PHASECHK.TRANS64 P0, [R0+URZ], R2 ;  /* 0x00000002000085a7 */ /* 0x000ea400080010ff */
[----:B--2---:R-:W-:Y:S05]  /*8ad0*/  @!P0 BRA `(.L_x_142) ;  /* 0xfffffffc00f08947 */ /* 0x004fea000383ffff */
[----:B------:R-:W-:Y:S05]  /*8ae0*/  BRA `(.L_x_143) ;  /* 0xffffff9c00747947 */ /* 0x000fea000383ffff */
.L_x_44:
[----:B------:R-:W-:-:S07]  /*8af0*/  MOV R0, UR5 ;  /* 0x0000000500007c02 */ /* 0x000fce0008000f00 */
.L_x_144:
[----:B-1----:R1:W2:Y:S02]  /*8b00*/  SYNCS.PHASECHK.TRANS64.TRYWAIT P0, [R0+URZ], R3 ;  /* 0x00000003000075a7 */ /* 0x0022a400080011ff */
[----:B--2---:R-:W-:Y:S05]  /*8b10*/  @!P0 NANOSLEEP.SYNCS 0x989680 ;  /* 0x009896800000895d */ /* 0x004fea0003900000 */
[----:B------:R-:W2:Y:S02]  /*8b20*/  @!P0 SYNCS.PHASECHK.TRANS64 P0, [R0+URZ], R3 ;  /* 0x00000003000085a7 */ /* 0x000ea400080010ff */
[----:B--2---:R-:W-:Y:S05]  /*8b30*/  @!P0 BRA `(.L_x_144) ;  /* 0xfffffffc00f08947 */ /* 0x004fea000383ffff */
[----:B------:R-:W-:Y:S05]  /*8b40*/  BRA `(.L_x_145) ;  /* 0xffffff9c00807947 */ /* 0x000fea000383ffff */
.L_x_45:
[----:B------:R-:W-:-:S07]  /*8b50*/  MOV R0, UR5 ;  /* 0x0000000500007c02 */ /* 0x000fce0008000f00 */
.L_x_146:
[----:B-1----:R1:W2:Y:S02]  /*8b60*/  SYNCS.PHASECHK.TRANS64.TRYWAIT P0, [R0+URZ], R3 ;  /* 0x00000003000075a7 */ /* 0x0022a400080011ff */
[----:B--2---:R-:W-:Y:S05]  /*8b70*/  @!P0 NANOSLEEP.SYNCS 0x989680 ;  /* 0x009896800000895d */ /* 0x004fea0003900000 */
[----:B------:R-:W2:Y:S02]  /*8b80*/  @!P0 SYNCS.PHASECHK.TRANS64 P0, [R0+URZ], R3 ;  /* 0x00000003000085a7 */ /* 0x000ea400080010ff */
[----:B--2---:R-:W-:Y:S05]  /*8b90*/  @!P0 BRA `(.L_x_146) ;  /* 0xfffffffc00f08947 */ /* 0x004fea000383ffff */
[----:B------:R-:W-:Y:S05]  /*8ba0*/  BRA `(.L_x_147) ;  /* 0xffffff9c008c7947 */ /* 0x000fea000383ffff */
.L_x_48:
[----:B--2---:R2:W3:Y:S02]  /*8bb0*/  SYNCS.PHASECHK.TRANS64.TRYWAIT P0, [R2+URZ+0xf0], R4 ;  /* 0x0000f004020075a7 */ /* 0x0044e400080011ff */
[----:B---3--:R-:W-:Y:S05]  /*8bc0*/  @!P0 NANOSLEEP.SYNCS 0x989680 ;  /* 0x009896800000895d */ /* 0x008fea0003900000 */
[----:B------:R-:W3:Y:S02]  /*8bd0*/  @!P0 SYNCS.PHASECHK.TRANS64 P0, [R2+URZ+0xf0], R4 ;  /* 0x0000f004020085a7 */ /* 0x000ee400080010ff */
[----:B---3--:R-:W-:Y:S05]  /*8be0*/  @!P0 BRA `(.L_x_48) ;  /* 0xfffffffc00f08947 */ /* 0x008fea000383ffff */
[----:B------:R-:W-:Y:S05]  /*8bf0*/  BRA `(.L_x_148) ;  /* 0xffffff9c00e87947 */ /* 0x000fea000383ffff */
.L_x_49:
[----:B------:R-:W-:-:S07]  /*8c00*/  MOV R2, UR4 ;  /* 0x0000000400027c02 */ /* 0x000fce0008000f00 */
.L_x_149:
[----:B--2---:R2:W3:Y:S02]  /*8c10*/  SYNCS.PHASECHK.TRANS64.TRYWAIT P0, [R2+URZ+0xa0], R5 ;  /* 0x0000a005020075a7 */ /* 0x0044e400080011ff */
[----:B---3--:R-:W-:Y:S05]  /*8c20*/  @!P0 NANOSLEEP.SYNCS 0x989680 ;  /* 0x009896800000895d */ /* 0x008fea0003900000 */
[----:B------:R-:W3:Y:S02]  /*8c30*/  @!P0 SYNCS.PHASECHK.TRANS64 P0, [R2+URZ+0xa0], R5 ;  /* 0x0000a005020085a7 */ /* 0x000ee400080010ff */
[----:B---3--:R-:W-:Y:S05]  /*8c40*/  @!P0 BRA `(.L_x_149) ;  /* 0xfffffffc00f08947 */ /* 0x008fea000383ffff */
[----:B------:R-:W-:Y:S05]  /*8c50*/  BRA `(.L_x_150) ;  /* 0xffffff9c00f87947 */ /* 0x000fea000383ffff */
.L_x_50:
[----:B--2---:R2:W3:Y:S02]  /*8c60*/  SYNCS.PHASECHK.TRANS64.TRYWAIT P1, [R2+URZ+0x90], R4 ;  /* 0x00009004020075a7 */ /* 0x0044e400080211ff */
[----:B---3--:R-:W-:Y:S05]  /*8c70*/  @!P1 NANOSLEEP.SYNCS 0x989680 ;  /* 0x009896800000995d */ /* 0x008fea0003900000 */
[----:B------:R-:W3:Y:S02]  /*8c80*/  @!P1 SYNCS.PHASECHK.TRANS64 P1, [R2+URZ+0x90], R4 ;  /* 0x00009004020095a7 */ /* 0x000ee400080210ff */
[----:B---3--:R-:W-:Y:S05]  /*8c90*/  @!P1 BRA `(.L_x_50) ;  /* 0xfffffffc00f09947 */ /* 0x008fea000383ffff */
[----:B------:R-:W-:Y:S05]  /*8ca0*/  BRA `(.L_x_151) ;  /* 0xffffffa000287947 */ /* 0x000fea000383ffff */
.L_x_53:
[----:B------:R-:W-:-:S07]  /*8cb0*/  MOV R0, UR4 ;  /* 0x0000000400007c02 */ /* 0x000fce0008000f00 */
.L_x_152:
[----:B--2---:R2:W3:Y:S02]  /*8cc0*/  SYNCS.PHASECHK.TRANS64.TRYWAIT P0, [R0+URZ+0xa0], R2 ;  /* 0x0000a002000075a7 */ /* 0x0044e400080011ff */
[----:B---3--:R-:W-:Y:S05]  /*8cd0*/  @!P0 NANOSLEEP.SYNCS 0x989680 ;  /* 0x009896800000895d */ /* 0x008fea0003900000 */
[----:B------:R-:W3:Y:S02]  /*8ce0*/  @!P0 SYNCS.PHASECHK.TRANS64 P0, [R0+URZ+0xa0], R2 ;  /* 0x0000a002000085a7 */ /* 0x000ee400080010ff */
[----:B---3--:R-:W-:Y:S05]  /*8cf0*/  @!P0 BRA `(.L_x_152) ;  /* 0xfffffffc00f08947 */ /* 0x008fea000383ffff */
[----:B------:R-:W-:Y:S05]  /*8d00*/  BRA `(.L_x_52) ;  /* 0xffffffa0007c7947 */ /* 0x000fea000383ffff */
.L_x_60:
[----:B-1----:R1:W2:Y:S02]  /*8d10*/  SYNCS.PHASECHK.TRANS64.TRYWAIT P1, [R0+URZ+0x90], R2 ;  /* 0x00009002000075a7 */ /* 0x0022a400080211ff */
[----:B--2---:R-:W-:Y:S05]  /*8d20*/  @!P1 NANOSLEEP.SYNCS 0x989680 ;  /* 0x009896800000995d */ /* 0x004fea0003900000 */
[----:B------:R-:W2:Y:S02]  /*8d30*/  @!P1 SYNCS.PHASECHK.TRANS64 P1, [R0+URZ+0x90], R2 ;  /* 0x00009002000095a7 */ /* 0x000ea400080210ff */
[----:B--2---:R-:W-:Y:S05]  /*8d40*/  @!P1 BRA `(.L_x_60) ;  /* 0xfffffffc00f09947 */ /* 0x004fea000383ffff */
[----:B------:R-:W-:Y:S05]  /*8d50*/  BRA `(.L_x_153) ;  /* 0xffffffa800107947 */ /* 0x000fea000383ffff */
.L_x_61:
[----:B------:R-:W-:-:S07]  /*8d60*/  MOV R2, UR46 ;  /* 0x0000002e00027c02 */ /* 0x000fce0008000f00 */
.L_x_154:
[----:B-1----:R1:W2:Y:S02]  /*8d70*/  SYNCS.PHASECHK.TRANS64.TRYWAIT P0, [R2+URZ+0xd0], R0 ;  /* 0x0000d000020075a7 */ /* 0x0022a400080011ff */
[----:B--2---:R-:W-:Y:S05]  /*8d80*/  @!P0 NANOSLEEP.SYNCS 0x989680 ;  /* 0x009896800000895d */ /* 0x004fea0003900000 */
[----:B------:R-:W2:Y:S02]  /*8d90*/  @!P0 SYNCS.PHASECHK.TRANS64 P0, [R2+URZ+0xd0], R0 ;  /* 0x0000d000020085a7 */ /* 0x000ea400080010ff */
[----:B--2---:R-:W-:Y:S05]  /*8da0*/  @!P0 BRA `(.L_x_154) ;  /* 0xfffffffc00f08947 */ /* 0x004fea000383ffff */
[----:B------:R-:W-:Y:S05]  /*8db0*/  BRA `(.L_x_155) ;  /* 0xffffffa800607947 */ /* 0x000fea000383ffff */
.L_x_64:
[----:B------:R-:W-:Y:S07]  /*8dc0*/  MOV R0, UR7 ;  /* 0x0000000700007c02 */ /* 0x000fee0008000f00 */
.L_x_156:
[----:B-1----:R1:W2:Y:S02]  /*8dd0*/  SYNCS.PHASECHK.TRANS64.TRYWAIT P0, [R0+URZ], R2 ;  /* 0x00000002000075a7 */ /* 0x0022a400080011ff */
[----:B--2---:R-:W-:Y:S05]  /*8de0*/  @!P0 NANOSLEEP.SYNCS 0x989680 ;  /* 0x009896800000895d */ /* 0x004fea0003900000 */
[----:B------:R-:W2:Y:S02]  /*8df0*/  @!P0 SYNCS.PHASECHK.TRANS64 P0, [R0+URZ], R2 ;  /* 0x00000002000085a7 */ /* 0x000ea400080010ff */
[----:B--2---:R-:W-:Y:S05]  /*8e00*/  @!P0 BRA `(.L_x_156) ;  /* 0xfffffffc00f08947 */ /* 0x004fea000383ffff */
[----:B------:R-:W-:Y:S05]  /*8e10*/  BRA `(.L_x_63) ;  /* 0xffffffa8007c7947 */ /* 0x000fea000383ffff */
.L_x_67:
[----:B------:R-:W-:-:S07]  /*8e20*/  MOV R0, UR4 ;  /* 0x0000000400007c02 */ /* 0x000fce0008000f00 */
.L_x_157:
[----:B--2---:R2:W4:Y:S02]  /*8e30*/  SYNCS.PHASECHK.TRANS64.TRYWAIT P0, [R0+URZ], R2 ;  /* 0x00000002000075a7 */ /* 0x00452400080011ff */
[----:B----4-:R-:W-:Y:S05]  /*8e40*/  @!P0 NANOSLEEP.SYNCS 0x989680 ;  /* 0x009896800000895d */ /* 0x010fea0003900000 */
[----:B------:R-:W4:Y:S02]  /*8e50*/  @!P0 SYNCS.PHASECHK.TRANS64 P0, [R0+URZ], R2 ;  /* 0x00000002000085a7 */ /* 0x000f2400080010ff */
[----:B----4-:R-:W-:Y:S05]  /*8e60*/  @!P0 BRA `(.L_x_157) ;  /* 0xfffffffc00f08947 */ /* 0x010fea000383ffff */
[----:B------:R-:W-:Y:S05]  /*8e70*/  BRA `(.L_x_158) ;  /* 0xffffffac00a87947 */ /* 0x000fea000383ffff */
.L_x_68:
[----:B------:R-:W-:-:S07]  /*8e80*/  MOV R0, UR5 ;  /* 0x0000000500007c02 */ /* 0x000fce0008000f00 */
.L_x_159:
[----:B-1----:R1:W2:Y:S02]  /*8e90*/  SYNCS.PHASECHK.TRANS64.TRYWAIT P0, [R0+URZ], R3 ;  /* 0x00000003000075a7 */ /* 0x0022a400080011ff */
[----:B--2---:R-:W-:Y:S05]  /*8ea0*/  @!P0 NANOSLEEP.SYNCS 0x989680 ;  /* 0x009896800000895d */ /* 0x004fea0003900000 */
[----:B------:R-:W2:Y:S02]  /*8eb0*/  @!P0 SYNCS.PHASECHK.TRANS64 P0, [R0+URZ], R3 ;  /* 0x00000003000085a7 */ /* 0x000ea400080010ff */
[----:B--2---:R-:W-:Y:S05]  /*8ec0*/  @!P0 BRA `(.L_x_159) ;  /* 0xfffffffc00f08947 */ /* 0x004fea000383ffff */
[----:B------:R-:W-:Y:S05]  /*8ed0*/  BRA `(.L_x_160) ;  /* 0xffffffac00b47947 */ /* 0x000fea000383ffff */
.L_x_69:
[----:B------:R-:W-:-:S07]  /*8ee0*/  MOV R0, UR5 ;  /* 0x0000000500007c02 */ /* 0x000fce0008000f00 */
.L_x_161:
[----:B-1----:R1:W2:Y:S02]  /*8ef0*/  SYNCS.PHASECHK.TRANS64.TRYWAIT P0, [R0+URZ], R3 ;  /* 0x00000003000075a7 */ /* 0x0022a400080011ff */
[----:B--2---:R-:W-:Y:S05]  /*8f00*/  @!P0 NANOSLEEP.SYNCS 0x989680 ;  /* 0x009896800000895d */ /* 0x004fea0003900000 */
[----:B------:R-:W2:Y:S02]  /*8f10*/  @!P0 SYNCS.PHASECHK.TRANS64 P0, [R0+URZ], R3 ;  /* 0x00000003000085a7 */ /* 0x000ea400080010ff */
[----:B--2---:R-:W-:Y:S05]  /*8f20*/  @!P0 BRA `(.L_x_161) ;  /* 0xfffffffc00f08947 */ /* 0x004fea000383ffff */
[----:B------:R-:W-:Y:S05]  /*8f30*/  BRA `(.L_x_162) ;  /* 0xffffffac00c07947 */ /* 0x000fea000383ffff */
.L_x_70:
[----:B-1----:R-:W-:-:S07]  /*8f40*/  MOV R0, UR4 ;  /* 0x0000000400007c02 */ /* 0x002fce0008000f00 */
.L_x_163:
[----:B-1----:R1:W2:Y:S02]  /*8f50*/  SYNCS.PHASECHK.TRANS64.TRYWAIT P0, [R0+URZ], R2 ;  /* 0x00000002000075a7 */ /* 0x0022a400080011ff */
[----:B--2---:R-:W-:Y:S05]  /*8f60*/  @!P0 NANOSLEEP.SYNCS 0x989680 ;  /* 0x009896800000895d */ /* 0x004fea0003900000 */
[----:B------:R-:W2:Y:S02]  /*8f70*/  @!P0 SYNCS.PHASECHK.TRANS64 P0, [R0+URZ], R2 ;  /* 0x00000002000085a7 */ /* 0x000ea400080010ff */
[----:B--2---:R-:W-:Y:S05]  /*8f80*/  @!P0 BRA `(.L_x_163) ;  /* 0xfffffffc00f08947 */ /* 0x004fea000383ffff */
[----:B------:R-:W-:Y:S05]  /*8f90*/  BRA `(.L_x_164) ;  /* 0xffffffac00cc7947 */ /* 0x000fea000383ffff */
.L_x_75:
[----:B--2---:R2:W3:Y:S02]  /*8fa0*/  SYNCS.PHASECHK.TRANS64.TRYWAIT P0, [R8+URZ+0x90], R0 ;  /* 0x00009000080075a7 */ /* 0x0044e400080011ff */
[----:B---3--:R-:W-:Y:S05]  /*8fb0*/  @!P0 NANOSLEEP.SYNCS 0x989680 ;  /* 0x009896800000895d */ /* 0x008fea0003900000 */
[----:B------:R-:W3:Y:S02]  /*8fc0*/  @!P0 SYNCS.PHASECHK.TRANS64 P0, [R8+URZ+0x90], R0 ;  /* 0x00009000080085a7 */ /* 0x000ee400080010ff */
[----:B---3--:R-:W-:Y:S05]  /*8fd0*/  @!P0 BRA `(.L_x_75) ;  /* 0xfffffffc00f08947 */ /* 0x008fea000383ffff */
[----:B------:R-:W-:Y:S05]  /*8fe0*/  BRA `(.L_x_165) ;  /* 0xffffffb400007947 */ /* 0x000fea000383ffff */
.L_x_78:
[----:B--2---:R-:W-:Y:S07]  /*8ff0*/  MOV R0, UR21 ;  /* 0x0000001500007c02 */ /* 0x004fee0008000f00 */
.L_x_166:
[----:B--2---:R2:W3:Y:S02]  /*9000*/  SYNCS.PHASECHK.TRANS64.TRYWAIT P1, [R0+URZ+0x88], R2 ;  /* 0x00008802000075a7 */ /* 0x0044e400080211ff */
[----:B---3--:R-:W-:Y:S05]  /*9010*/  @!P1 NANOSLEEP.SYNCS 0x989680 ;  /* 0x009896800000995d */ /* 0x008fea0003900000 */
[----:B------:R-:W3:Y:S02]  /*9020*/  @!P1 SYNCS.PHASECHK.TRANS64 P1, [R0+URZ+0x88], R2 ;  /* 0x00008802000095a7 */ /* 0x000ee400080210ff */
[----:B---3--:R-:W-:Y:S05]  /*9030*/  @!P1 BRA `(.L_x_166) ;  /* 0xfffffffc00f09947 */ /* 0x008fea000383ffff */
[----:B------:R-:W-:Y:S05]  /*9040*/  BRA `(.L_x_77) ;  /* 0xffffffb8007c7947 */ /* 0x000fea000383ffff */
.L_x_81:
[----:B--2---:R-:W-:Y:S07]  /*9050*/  MOV R0, UR21 ;  /* 0x0000001500007c02 */ /* 0x004fee0008000f00 */
.L_x_167:
[----:B--2---:R2:W3:Y:S02]  /*9060*/  SYNCS.PHASECHK.TRANS64.TRYWAIT P0, [R0+URZ+0x60], R4 ;  /* 0x00006004000075a7 */ /* 0x0044e400080011ff */
[----:B---3--:R-:W-:Y:S05]  /*9070*/  @!P0 NANOSLEEP.SYNCS 0x989680 ;  /* 0x009896800000895d */ /* 0x008fea0003900000 */
[----:B------:R-:W3:Y:S02]  /*9080*/  @!P0 SYNCS.PHASECHK.TRANS64 P0, [R0+URZ+0x60], R4 ;  /* 0x00006004000085a7 */ /* 0x000ee400080010ff */
[----:B---3--:R-:W-:Y:S05]  /*9090*/  @!P0 BRA `(.L_x_167) ;  /* 0xfffffffc00f08947 */ /* 0x008fea000383ffff */
[----:B------:R-:W-:Y:S05]  /*90a0*/  BRA `(.L_x_168) ;  /* 0xffffffb800d47947 */ /* 0x000fea000383ffff */
.L_x_82:
[----:B------:R-:W-:Y:S07]  /*90b0*/  MOV R0, UR21 ;  /* 0x0000001500007c02 */ /* 0x000fee0008000f00 */
.L_x_169:
[----:B--2---:R2:W3:Y:S02]  /*90c0*/  SYNCS.PHASECHK.TRANS64.TRYWAIT P0, [R0+URZ+0x68], R4 ;  /* 0x00006804000075a7 */ /* 0x0044e400080011ff */
[----:B---3--:R-:W-:Y:S05]  /*90d0*/  @!P0 NANOSLEEP.SYNCS 0x989680 ;  /* 0x009896800000895d */ /* 0x008fea0003900000 */
[----:B------:R-:W3:Y:S02]  /*90e0*/  @!P0 SYNCS.PHASECHK.TRANS64 P0, [R0+URZ+0x68], R4 ;  /* 0x00006804000085a7 */ /* 0x000ee400080010ff */
[----:B---3--:R-:W-:Y:S05]  /*90f0*/  @!P0 BRA `(.L_x_169) ;  /* 0xfffffffc00f08947 */ /* 0x008fea000383ffff */
[----:B------:R-:W-:Y:S05]  /*9100*/  BRA `(.L_x_170) ;  /* 0xffffffbc00107947 */ /* 0x000fea000383ffff */
.L_x_83:
[----:B------:R-:W-:Y:S07]  /*9110*/  MOV R0, UR21 ;  /* 0x0000001500007c02 */ /* 0x000fee0008000f00 */
.L_x_171:
[----:B--2---:R2:W3:Y:S02]  /*9120*/  SYNCS.PHASECHK.TRANS64.TRYWAIT P0, [R0+URZ+0x70], R4 ;  /* 0x00007004000075a7 */ /* 0x0044e400080011ff */
[----:B---3--:R-:W-:Y:S05]  /*9130*/  @!P0 NANOSLEEP.SYNCS 0x989680 ;  /* 0x009896800000895d */ /* 0x008fea0003900000 */
[----:B------:R-:W3:Y:S02]  /*9140*/  @!P0 SYNCS.PHASECHK.TRANS64 P0, [R0+URZ+0x70], R4 ;  /* 0x00007004000085a7 */ /* 0x000ee400080010ff */
[----:B---3--:R-:W-:Y:S05]  /*9150*/  @!P0 BRA `(.L_x_171) ;  /* 0xfffffffc00f08947 */ /* 0x008fea000383ffff */
[----:B------:R-:W-:Y:S05]  /*9160*/  BRA `(.L_x_172) ;  /* 0xffffffbc00587947 */ /* 0x000fea000383ffff */
.L_x_84:
[----:B------:R-:W-:Y:S07]  /*9170*/  MOV R0, UR21 ;  /* 0x0000001500007c02 */ /* 0x000fee0008000f00 */
.L_x_173:
[----:B--2---:R2:W3:Y:S02]  /*9180*/  SYNCS.PHASECHK.TRANS64.TRYWAIT P0, [R0+URZ+0x78], R4 ;  /* 0x00007804000075a7 */ /* 0x0044e400080011ff */
[----:B---3--:R-:W-:Y:S05]  /*9190*/  @!P0 NANOSLEEP.SYNCS 0x989680 ;  /* 0x009896800000895d */ /* 0x008fea0003900000 */
[----:B------:R-:W3:Y:S02]  /*91a0*/  @!P0 SYNCS.PHASECHK.TRANS64 P0, [R0+URZ+0x78], R4 ;  /* 0x00007804000085a7 */ /* 0x000ee400080010ff */
[----:B---3--:R-:W-:Y:S05]  /*91b0*/  @!P0 BRA `(.L_x_173) ;  /* 0xfffffffc00f08947 */ /* 0x008fea000383ffff */
[----:B------:R-:W-:Y:S05]  /*91c0*/  BRA `(.L_x_174) ;  /* 0xffffffbc00a47947 */ /* 0x000fea000383ffff */
.L_x_86:
[----:B------:R-:W-:-:S07]  /*91d0*/  MOV R0, UR21 ;  /* 0x0000001500007c02 */ /* 0x000fce0008000f00 */
.L_x_175:
[----:B---3--:R3:W4:Y:S02]  /*91e0*/  SYNCS.PHASECHK.TRANS64.TRYWAIT P0, [R0+URZ+0x60], R2 ;  /* 0x00006002000075a7 */ /* 0x00872400080011ff */
[----:B----4-:R-:W-:Y:S05]  /*91f0*/  @!P0 NANOSLEEP.SYNCS 0x989680 ;  /* 0x009896800000895d */ /* 0x010fea0003900000 */
[----:B------:R-:W4:Y:S02]  /*9200*/  @!P0 SYNCS.PHASECHK.TRANS64 P0, [R0+URZ+0x60], R2 ;  /* 0x00006002000085a7 */ /* 0x000f2400080010ff */
[----:B----4-:R-:W-:Y:S05]  /*9210*/  @!P0 BRA `(.L_x_175) ;  /* 0xfffffffc00f08947 */ /* 0x010fea000383ffff */
[----:B------:R-:W-:Y:S05]  /*9220*/  BRA `(.L_x_176) ;  /* 0xffffffc000187947 */ /* 0x000fea000383ffff */
.L_x_87:
[----:B---3--:R-:W-:-:S07]  /*9230*/  MOV R0, UR21 ;  /* 0x0000001500007c02 */ /* 0x008fce0008000f00 */
.L_x_177:
[----:B---3--:R3:W4:Y:S02]  /*9240*/  SYNCS.PHASECHK.TRANS64.TRYWAIT P0, [R0+URZ+0x68], R2 ;  /* 0x00006802000075a7 */ /* 0x00872400080011ff */
[----:B----4-:R-:W-:Y:S05]  /*9250*/  @!P0 NANOSLEEP.SYNCS 0x989680 ;  /* 0x009896800000895d */ /* 0x010fea0003900000 */
[----:B------:R-:W4:Y:S02]  /*9260*/  @!P0 SYNCS.PHASECHK.TRANS64 P0, [R0+URZ+0x68], R2 ;  /* 0x00006802000085a7 */ /* 0x000f2400080010ff */
[----:B----4-:R-:W-:Y:S05]  /*9270*/  @!P0 BRA `(.L_x_177) ;  /* 0xfffffffc00f08947 */ /* 0x010fea000383ffff */
[----:B------:R-:W-:Y:S05]  /*9280*/  BRA `(.L_x_178) ;  /* 0xffffffc000087947 */ /* 0x000fea000383ffff */
.L_x_88:
[----:B---3--:R-:W-:-:S07]  /*9290*/  MOV R0, UR21 ;  /* 0x0000001500007c02 */ /* 0x008fce0008000f00 */
.L_x_179:
[----:B---3--:R3:W4:Y:S02]  /*92a0*/  SYNCS.PHASECHK.TRANS64.TRYWAIT P0, [R0+URZ+0x70], R2 ;  /* 0x00007002000075a7 */ /* 0x00872400080011ff */
[----:B----4-:R-:W-:Y:S05]  /*92b0*/  @!P0 NANOSLEEP.SYNCS 0x989680 ;  /* 0x009896800000895d */ /* 0x010fea0003900000 */
[----:B------:R-:W4:Y:S02]  /*92c0*/  @!P0 SYNCS.PHASECHK.TRANS64 P0, [R0+URZ+0x70], R2 ;  /* 0x00007002000085a7 */ /* 0x000f2400080010ff */
[----:B----4-:R-:W-:Y:S05]  /*92d0*/  @!P0 BRA `(.L_x_179) ;  /* 0xfffffffc00f08947 */ /* 0x010fea000383ffff */
[----:B------:R-:W-:Y:S05]  /*92e0*/  BRA `(.L_x_180) ;  /* 0xffffffbc00f87947 */ /* 0x000fea000383ffff */
.L_x_90:
[----:B-1----:R1:W2:Y:S02]  /*92f0*/  SYNCS.PHASECHK.TRANS64.TRYWAIT P0, [R3+URZ+0x90], R0 ;  /* 0x00009000030075a7 */ /* 0x0022a400080011ff */
[----:B--2---:R-:W-:Y:S05]  /*9300*/  @!P0 NANOSLEEP.SYNCS 0x989680 ;  /* 0x009896800000895d */ /* 0x004fea0003900000 */
[----:B------:R-:W2:Y:S02]  /*9310*/  @!P0 SYNCS.PHASECHK.TRANS64 P0, [R3+URZ+0x90], R0 ;  /* 0x00009000030085a7 */ /* 0x000ea400080010ff */
[----:B--2---:R-:W-:Y:S05]  /*9320*/  @!P0 BRA `(.L_x_90) ;  /* 0xfffffffc00f08947 */ /* 0x004fea000383ffff */
[----:B------:R-:W-:Y:S05]  /*9330*/  BRA `(.L_x_181) ;  /* 0xffffffc000c87947 */ /* 0x000fea000383ffff */
.L_x_101:
[----:B-1----:R-:W-:Y:S04]  /*9340*/  MOV R0, UR44 ;  /* 0x0000002c00007c02 */ /* 0x002fe80008000f00 */
[----:B------:R1:W2:Y:S03]  /*9350*/  SYNCS.PHASECHK.TRANS64.TRYWAIT P1, [R0+URZ+0x40], R3 ;  /* 0x00004003000075a7 */ /* 0x0002a600080211ff */
[----:B--2---:R-:W-:Y:S05]  /*9360*/  @!P1 NANOSLEEP.SYNCS 0x989680 ;  /* 0x009896800000995d */ /* 0x004fea0003900000 */
[----:B------:R-:W2:Y:S02]  /*9370*/  @!P1 SYNCS.PHASECHK.TRANS64 P1, [R0+URZ+0x40], R3 ;  /* 0x00004003000095a7 */ /* 0x000ea400080210ff */
[----:B--2---:R-:W-:Y:S05]  /*9380*/  @!P1 BRA `(.L_x_101) ;  /* 0xfffffffc00ec9947 */ /* 0x004fea000383ffff */
[----:B------:R-:W-:Y:S05]  /*9390*/  BRA `(.L_x_100) ;  /* 0xffffffd000387947 */ /* 0x000fea000383ffff */
.L_x_103:
[----:B-1----:R1:W3:Y:S02]  /*93a0*/  SYNCS.PHASECHK.TRANS64.TRYWAIT P0, [R26+URZ+0xb0], R2 ;  /* 0x0000b0021a0075a7 */ /* 0x0022e400080011ff */
[----:B---3--:R-:W-:Y:S05]  /*93b0*/  @!P0 NANOSLEEP.SYNCS 0x989680 ;  /* 0x009896800000895d */ /* 0x008fea0003900000 */
[----:B------:R-:W3:Y:S02]  /*93c0*/  @!P0 SYNCS.PHASECHK.TRANS64 P0, [R26+URZ+0xb0], R2 ;  /* 0x0000b0021a0085a7 */ /* 0x000ee400080010ff */
[----:B---3--:R-:W-:Y:S05]  /*93d0*/  @!P0 BRA `(.L_x_103) ;  /* 0xfffffffc00f08947 */ /* 0x008fea000383ffff */
[----:B------:R-:W-:Y:S05]  /*93e0*/  BRA `(.L_x_102) ;  /* 0xffffffd0005c7947 */ /* 0x000fea000383ffff */
.L_x_112:
[----:B---3--:R3:W4:Y:S02]  /*93f0*/  SYNCS.PHASECHK.TRANS64.TRYWAIT P0, [R2+URZ+0x40], R0 ;  /* 0x00004000020075a7 */ /* 0x00872400080011ff */
[----:B----4-:R-:W-:Y:S05]  /*9400*/  @!P0 NANOSLEEP.SYNCS 0x989680 ;  /* 0x009896800000895d */ /* 0x010fea0003900000 */
[----:B------:R-:W4:Y:S02]  /*9410*/  @!P0 SYNCS.PHASECHK.TRANS64 P0, [R2+URZ+0x40], R0 ;  /* 0x00004000020085a7 */ /* 0x000f2400080010ff */
[----:B----4-:R-:W-:Y:S05]  /*9420*/  @!P0 BRA `(.L_x_112) ;  /* 0xfffffffc00f08947 */ /* 0x010fea000383ffff */
[----:B------:R-:W-:Y:S05]  /*9430*/  BRA `(.L_x_111) ;  /* 0xffffffd800487947 */ /* 0x000fea000383ffff */
.L_x_120:
[----:B---3--:R3:W4:Y:S02]  /*9440*/  SYNCS.PHASECHK.TRANS64.TRYWAIT P0, [R2+URZ+0x40], R4 ;  /* 0x00004004020075a7 */ /* 0x00872400080011ff */
[----:B----4-:R-:W-:Y:S05]  /*9450*/  @!P0 NANOSLEEP.SYNCS 0x989680 ;  /* 0x009896800000895d */ /* 0x010fea0003900000 */
[----:B------:R-:W4:Y:S02]  /*9460*/  @!P0 SYNCS.PHASECHK.TRANS64 P0, [R2+URZ+0x40], R4 ;  /* 0x00004004020085a7 */ /* 0x000f2400080010ff */
[----:B----4-:R-:W-:Y:S05]  /*9470*/  @!P0 BRA `(.L_x_120) ;  /* 0xfffffffc00f08947 */ /* 0x010fea000383ffff */
[----:B------:R-:W-:Y:S05]  /*9480*/  BRA `(.L_x_119) ;  /* 0xffffffe000587947 */ /* 0x000fea000383ffff */
.L_x_128:
[----:B---3--:R3:W4:Y:S02]  /*9490*/  SYNCS.PHASECHK.TRANS64.TRYWAIT P0, [R3+URZ+0x40], R0 ;  /* 0x00004000030075a7 */ /* 0x00872400080011ff */
[----:B----4-:R-:W-:Y:S05]  /*94a0*/  @!P0 NANOSLEEP.SYNCS 0x989680 ;  /* 0x009896800000895d */ /* 0x010fea0003900000 */
[----:B------:R-:W4:Y:S02]  /*94b0*/  @!P0 SYNCS.PHASECHK.TRANS64 P0, [R3+URZ+0x40], R0 ;  /* 0x00004000030085a7 */ /* 0x000f2400080010ff */
[----:B----4-:R-:W-:Y:S05]  /*94c0*/  @!P0 BRA `(.L_x_128) ;  /* 0xfffffffc00f08947 */ /* 0x010fea000383ffff */
[----:B------:R-:W-:Y:S05]  /*94d0*/  BRA `(.L_x_127) ;  /* 0xffffffe800687947 */ /* 0x000fea000383ffff */
        .weak           $__internal_0_$__cuda_sm10x_tcgen05_guardrail_trap_col_being_dealloced_not_returned_by_alloc
        .type           $__internal_0_$__cuda_sm10x_tcgen05_guardrail_trap_col_being_dealloced_not_returned_by_alloc,@function
        .size           $__internal_0_$__cuda_sm10x_tcgen05_guardrail_trap_col_being_dealloced_not_returned_by_alloc,($__internal_1_$__cuda_sm10x_tcgen05_guardrail_trap_phase_invalid_during_alloc - $__internal_0_$__cuda_sm10x_tcgen05_guardrail_trap_col_being_dealloced_not_returned_by_alloc)
$__internal_0_$__cuda_sm10x_tcgen05_guardrail_trap_col_being_dealloced_not_returned_by_alloc:
[----:B------:R-:W-:Y:S05]  /*94e0*/  BPT.TRAP 0x1 ;  /* 0x000000040000795c */ /* 0x000fea0000300000 */
[----:B------:R-:W-:-:S04]  /*94f0*/  HFMA2 R3, -RZ, RZ, 0, 0 ;  /* 0x00000000ff037431 */ /* 0x000fc800000001ff */
[----:B------:R-:W-:Y:S05]  /*9500*/  RET.REL.NODEC R2 `(_ZN7cutlass13device_kernelINS_4gemm6kernel13GemmUniversalIN4cute5tupleIJiiiiEEENS1_10collective13CollectiveMmaINS1_35MainloopSm100TmaUmmaWarpSpecializedILi4ELi2ELi4ENS5_IJNS4_1CILi2EEENSA_ILi1EEESC_EEEEENS5_IJNSA_ILi64EEENSA_ILi128EEESG_EEENS_10bfloat16_tENS5_IJlSC_lEEESI_SJ_NS4_8TiledMMAINS4_8MMA_AtomIJNS4_20SM100_MMA_F16BF16_SSISI_SI_fLi64ELi128ELNS4_4UMMA5MajorE0ELSO_0ELNSN_7ScaleInE0ELSP_0EEEEEENS4_6LayoutINS5_IJSC_SC_SC_EEENS5_IJNSA_ILi0EEESU_SU_EEEEENS5_IJNS4_10UnderscoreESX_SX_EEEEENS4_13SM90_TMA_LOADENS4_14ComposedLayoutINS4_7SwizzleILi3ELi4ELi3EEENS4_18smem_ptr_flag_bitsILi16EEENSS_INS5_IJNSA_ILi8EEESF_EEENS5_IJSF_SC_EEEEEEEvNS4_8identityENS4_23SM90_TMA_LOAD_MULTICASTES1A_vS1B_EENS_8epilogue10collective18CollectiveEpilogueINS1E_23Sm100TmaWarpSpecializedILi4ELi2ELi16ELb1ELb0EEEJSH_NS5_IJNSS_ISF_SC_EENSS_INSA_ILi32EEESC_EEEEESI_SJ_SI_SJ_NS1E_6fusion15FusionCallbacksIS1I_NS1N_17LinearCombinationISI_fSI_fLNS_15FloatRoundStyleE2EEESH_S1M_JEEENS4_5SM1004TMEM4LOAD26SM100_TMEM_LOAD_16dp256b4xES10_NS11_INS12_ILi2ELi4ELi3EEES15_NSS_INS5_IJS16_S1K_EEENS5_IJS1K_SC_EEEEEEENS4_17SM75_U32x4_LDSM_NENS4_14SM90_TMA_STOREES21_NS4_17SM90_U32x4_STSM_NENS4_39AutoVectorizingCopyWithAssumedAlignmentILi128EEEEEEvvEEEEvNT_6ParamsE) ;  /* 0xffffff6802bc7950 */ /* 0x000fea0003c3ffff */
        .weak           $__internal_1_$__cuda_sm10x_tcgen05_guardrail_trap_phase_invalid_during_alloc
        .type           $__internal_1_$__cuda_sm10x_tcgen05_guardrail_trap_phase_invalid_during_alloc,@function
        .size           $__internal_1_$__cuda_sm10x_tcgen05_guardrail_trap_phase_invalid_during_alloc,($__internal_2_$__cuda_sm10x_tcgen05_guardrail_trap_unallocated_columns_being_dealloced - $__internal_1_$__cuda_sm10x_tcgen05_guardrail_trap_phase_invalid_during_alloc)
$__internal_1_$__cuda_sm10x_tcgen05_guardrail_trap_phase_invalid_during_alloc:
[----:B------:R-:W-:Y:S05]  /*9510*/  BPT.TRAP 0x1 ;  /* 0x000000040000795c */ /* 0x000fea0000300000 */
[----:B------:R-:W-:-:S04]  /*9520*/  MOV R5, 0x0 ;  /* 0x0000000000057802 */ /* 0x000fc80000000f00 */
[----:B------:R-:W-:Y:S05]  /*9530*/  RET.REL.NODEC R4 `(_ZN7cutlass13device_kernelINS_4gemm6kernel13GemmUniversalIN4cute5tupleIJiiiiEEENS1_10collective13CollectiveMmaINS1_35MainloopSm100TmaUmmaWarpSpecializedILi4ELi2ELi4ENS5_IJNS4_1CILi2EEENSA_ILi1EEESC_EEEEENS5_IJNSA_ILi64EEENSA_ILi128EEESG_EEENS_10bfloat16_tENS5_IJlSC_lEEESI_SJ_NS4_8TiledMMAINS4_8MMA_AtomIJNS4_20SM100_MMA_F16BF16_SSISI_SI_fLi64ELi128ELNS4_4UMMA5MajorE0ELSO_0ELNSN_7ScaleInE0ELSP_0EEEEEENS4_6LayoutINS5_IJSC_SC_SC_EEENS5_IJNSA_ILi0EEESU_SU_EEEEENS5_IJNS4_10UnderscoreESX_SX_EEEEENS4_13SM90_TMA_LOADENS4_14ComposedLayoutINS4_7SwizzleILi3ELi4ELi3EEENS4_18smem_ptr_flag_bitsILi16EEENSS_INS5_IJNSA_ILi8EEESF_EEENS5_IJSF_SC_EEEEEEEvNS4_8identityENS4_23SM90_TMA_LOAD_MULTICASTES1A_vS1B_EENS_8epilogue10collective18CollectiveEpilogueINS1E_23Sm100TmaWarpSpecializedILi4ELi2ELi16ELb1ELb0EEEJSH_NS5_IJNSS_ISF_SC_EENSS_INSA_ILi32EEESC_EEEEESI_SJ_SI_SJ_NS1E_6fusion15FusionCallbacksIS1I_NS1N_17LinearCombinationISI_fSI_fLNS_15FloatRoundStyleE2EEESH_S1M_JEEENS4_5SM1004TMEM4LOAD26SM100_TMEM_LOAD_16dp256b4xES10_NS11_INS12_ILi2ELi4ELi3EEES15_NSS_INS5_IJS16_S1K_EEENS5_IJS1K_SC_EEEEEEENS4_17SM75_U32x4_LDSM_NENS4_14SM90_TMA_STOREES21_NS4_17SM90_U32x4_STSM_NENS4_39AutoVectorizingCopyWithAssumedAlignmentILi128EEEEEEvvEEEEvNT_6ParamsE) ;  /* 0xffffff6804b07950 */ /* 0x000fea0003c3ffff */
        .weak           $__internal_2_$__cuda_sm10x_tcgen05_guardrail_trap_unallocated_columns_being_dealloced
        .type           $__internal_2_$__cuda_sm10x_tcgen05_guardrail_trap_unallocated_columns_being_dealloced,@function
        .size           $__internal_2_$__cuda_sm10x_tcgen05_guardrail_trap_unallocated_columns_being_dealloced,(.L_x_183 - $__internal_2_$__cuda_sm10x_tcgen05_guardrail_trap_unallocated_columns_being_dealloced)
$__internal_2_$__cuda_sm10x_tcgen05_guardrail_trap_unallocated_columns_being_dealloced:
[----:B------:R-:W-:Y:S05]  /*9540*/  BPT.TRAP 0x1 ;  /* 0x000000040000795c */ /* 0x000fea0000300000 */
[----:B------:R-:W-:-:S04]  /*9550*/  HFMA2 R3, -RZ, RZ, 0, 0 ;  /* 0x00000000ff037431 */ /* 0x000fc800000001ff */
[----:B------:R-:W-:Y:S05]  /*9560*/  RET.REL.NODEC R2 `(_ZN7cutlass13device_kernelINS_4gemm6kernel13GemmUniversalIN4cute5tupleIJiiiiEEENS1_10collective13CollectiveMmaINS1_35MainloopSm100TmaUmmaWarpSpecializedILi4ELi2ELi4ENS5_IJNS4_1CILi2EEENSA_ILi1EEESC_EEEEENS5_IJNSA_ILi64EEENSA_ILi128EEESG_EEENS_10bfloat16_tENS5_IJlSC_lEEESI_SJ_NS4_8TiledMMAINS4_8MMA_AtomIJNS4_20SM100_MMA_F16BF16_SSISI_SI_fLi64ELi128ELNS4_4UMMA5MajorE0ELSO_0ELNSN_7ScaleInE0ELSP_0EEEEEENS4_6LayoutINS5_IJSC_SC_SC_EEENS5_IJNSA_ILi0EEESU_SU_EEEEENS5_IJNS4_10UnderscoreESX_SX_EEEEENS4_13SM90_TMA_LOADENS4_14ComposedLayoutINS4_7SwizzleILi3ELi4ELi3EEENS4_18smem_ptr_flag_bitsILi16EEENSS_INS5_IJNSA_ILi8EEESF_EEENS5_IJSF_SC_EEEEEEEvNS4_8identityENS4_23SM90_TMA_LOAD_MULTICASTES1A_vS1B_EENS_8epilogue10collective18CollectiveEpilogueINS1E_23Sm100TmaWarpSpecializedILi4ELi2ELi16ELb1ELb0EEEJSH_NS5_IJNSS_ISF_SC_EENSS_INSA_ILi32EEESC_EEEEESI_SJ_SI_SJ_NS1E_6fusion15FusionCallbacksIS1I_NS1N_17LinearCombinationISI_fSI_fLNS_15FloatRoundStyleE2EEESH_S1M_JEEENS4_5SM1004TMEM4LOAD26SM100_TMEM_LOAD_16dp256b4xES10_NS11_INS12_ILi2ELi4ELi3EEES15_NSS_INS5_IJS16_S1K_EEENS5_IJS1K_SC_EEEEEEENS4_17SM75_U32x4_LDSM_NENS4_14SM90_TMA_STOREES21_NS4_17SM90_U32x4_STSM_NENS4_39AutoVectorizingCopyWithAssumedAlignmentILi128EEEEEEvvEEEEvNT_6ParamsE) ;  /* 0xffffff6802a47950 */ /* 0x000fea0003c3ffff */
.L_x_182:
[----:B------:R-:W-:-:S00]  /*9570*/  BRA `(.L_x_182) ;  /* 0xfffffffc00fc7947 */ /* 0x000fc0000383ffff */
[----:B------:R-:W-:-:S00]  /*9580*/  NOP ;  /* 0x0000000000007918 */ /* 0x000fc00000000000 */
[----:B------:R-:W-:-:S00]  /*9590*/  NOP ;  /* 0x0000000000007918 */ /* 0x000fc00000000000 */
[----:B------:R-:W-:-:S00]  /*95a0*/  NOP ;  /* 0x0000000000007918 */ /* 0x000fc00000000000 */
[----:B------:R-:W-:-:S00]  /*95b0*/  NOP ;  /* 0x0000000000007918 */ /* 0x000fc00000000000 */
[----:B------:R-:W-:-:S00]  /*95c0*/  NOP ;  /* 0x0000000000007918 */ /* 0x000fc00000000000 */
[----:B------:R-:W-:-:S00]  /*95d0*/  NOP ;  /* 0x0000000000007918 */ /* 0x000fc00000000000 */
[----:B------:R-:W-:-:S00]  /*95e0*/  NOP ;  /* 0x0000000000007918 */ /* 0x000fc00000000000 */
[----:B------:R-:W-:-:S00]  /*95f0*/  NOP ;  /* 0x0000000000007918 */ /* 0x000fc00000000000 */
.L_x_183:


//--------------------- .nv.global.init           --------------------------
	.section	.nv.global.init,"aw",@progbits
.nv.global.init:
	.type		$str$27,@object
	.size		$str$27,($str$28 - $str$27)
$str$27:
        /*0000*/ 	.byte	0x28, 0x61, 0x64, 0x64, 0x72, 0x65, 0x73, 0x73, 0x20, 0x26, 0x20, 0x6d, 0x61, 0x73, 0x6b, 0x29
        /*0010*/ 	.byte	0x20, 0x3d, 0x3d, 0x20, 0x30, 0x00
	.type		$str$28,@object
	.size		$str$28,($str$26 - $str$28)
$str$28:
        /*0016*/ 	.byte	0x2f, 0x74, 0x6d, 0x70, 0x2f, 0x63, 0x75, 0x74, 0x6c, 0x61, 0x73, 0x73, 0x5f, 0x73, 0x77, 0x65
        /*0026*/ 	.byte	0x65, 0x70, 0x5f, 0x73, 0x72, 0x63, 0x2f, 0x69, 0x6e, 0x63, 0x6c, 0x75, 0x64, 0x65, 0x2f, 0x63
        /*0036*/ 	.byte	0x75, 0x74, 0x65, 0x2f, 0x70, 0x6f, 0x69, 0x6e, 0x74, 0x65, 0x72, 0x5f, 0x66, 0x6c, 0x61, 0x67
        /*0046*/ 	.byte	0x67, 0x65, 0x64, 0x2e, 0x68, 0x70, 0x70, 0x00
	.type		$str$26,@object
	.size		$str$26,($str$25 - $str$26)
$str$26:
        /*004e*/ 	.byte	0x2f, 0x74, 0x6d, 0x70, 0x2f, 0x63, 0x75, 0x74, 0x6c, 0x61, 0x73, 0x73, 0x5f, 0x73, 0x77, 0x65
        /*005e*/ 	.byte	0x65, 0x70, 0x5f, 0x73, 0x72, 0x63, 0x2f, 0x69, 0x6e, 0x63, 0x6c, 0x75, 0x64, 0x65, 0x2f, 0x63
        /*006e*/ 	.byte	0x75, 0x74, 0x65, 0x2f, 0x61, 0x74, 0x6f, 0x6d, 0x2f, 0x63, 0x6f, 0x70, 0x79, 0x5f, 0x74, 0x72
        /*007e*/ 	.byte	0x61, 0x69, 0x74, 0x73, 0x5f, 0x73, 0x6d, 0x31, 0x30, 0x30, 0x2e, 0x68, 0x70, 0x70, 0x00
	.type		$str$25,@object
	.size		$str$25,(__unnamed_1 - $str$25)
$str$25:
        /*008d*/ 	.byte	0x28, 0x28, 0x75, 0x69, 0x6e, 0x74, 0x33, 0x32, 0x5f, 0x74, 0x28, 0x74, 0x68, 0x72, 0x65, 0x61
        /*009d*/ 	.byte	0x64, 0x49, 0x64, 0x78, 0x2e, 0x78, 0x29, 0x20, 0x2f, 0x20, 0x33, 0x32, 0x29, 0x20, 0x25, 0x20
        /*00ad*/ 	.byte	0x34, 0x29, 0x20, 0x3d, 0x3d, 0x20, 0x28, 0x28, 0x28, 0x74, 0x6d, 0x65, 0x6d, 0x5f, 0x61, 0x64
        /*00bd*/ 	.byte	0x64, 0x72, 0x20, 0x3e, 0x3e, 0x20, 0x31, 0x36, 0x29, 0x20, 0x2f, 0x20, 0x33, 0x32, 0x29, 0x20
        /*00cd*/ 	.byte	0x25, 0x20, 0x34, 0x29, 0x00
	.type		__unnamed_1,@object
	.size		__unnamed_1,(__unnamed_2 - __unnamed_1)
__unnamed_1:
        /*00d2*/ 	.byte	0x61, 0x75, 0x74, 0x6f, 0x20, 0x63, 0x75, 0x74, 0x65, 0x3a, 0x3a, 0x61, 0x73, 0x5f, 0x70, 0x6f
        /* <DEDUP_REMOVED lines=24> */
        /*0262*/ 	.byte	0x30, 0x34, 0x38, 0x3e, 0x3e, 0x3e, 0x3e, 0x5d, 0x00
	.type		__unnamed_2,@object
	.size		__unnamed_2,(.L_2 - __unnamed_2)
__unnamed_2:
        /* <DEDUP_REMOVED lines=45> */
        /*053b*/ 	.byte	0x3e, 0x3e, 0x3e, 0x5d, 0x00
.L_2:


//--------------------- .nv.shared._ZN7cutlass13device_kernelINS_4gemm6kernel13GemmUniversalIN4cute5tupleIJiiiiEEENS1_10collective13CollectiveMmaINS1_35MainloopSm100TmaUmmaWarpSpecializedILi4ELi2ELi4ENS5_IJNS4_1CILi2EEENSA_ILi1EEESC_EEEEENS5_IJNSA_ILi64EEENSA_ILi128EEESG_EEENS_10bfloat16_tENS5_IJlSC_lEEESI_SJ_NS4_8TiledMMAINS4_8MMA_AtomIJNS4_20SM100_MMA_F16BF16_SSISI_SI_fLi64ELi128ELNS4_4UMMA5MajorE0ELSO_0ELNSN_7ScaleInE0ELSP_0EEEEEENS4_6LayoutINS5_IJSC_SC_SC_EEENS5_IJNSA_ILi0EEESU_SU_EEEEENS5_IJNS4_10UnderscoreESX_SX_EEEEENS4_13SM90_TMA_LOADENS4_14ComposedLayoutINS4_7SwizzleILi3ELi4ELi3EEENS4_18smem_ptr_flag_bitsILi16EEENSS_INS5_IJNSA_ILi8EEESF_EEENS5_IJSF_SC_EEEEEEEvNS4_8identityENS4_23SM90_TMA_LOAD_MULTICASTES1A_vS1B_EENS_8epilogue10collective18CollectiveEpilogueINS1E_23Sm100TmaWarpSpecializedILi4ELi2ELi16ELb1ELb0EEEJSH_NS5_IJNSS_ISF_SC_EENSS_INSA_ILi32EEESC_EEEEESI_SJ_SI_SJ_NS1E_6fusion15FusionCallbacksIS1I_NS1N_17LinearCombinationISI_fSI_fLNS_15FloatRoundStyleE2EEESH_S1M_JEEENS4_5SM1004TMEM4LOAD26SM100_TMEM_LOAD_16dp256b4xES10_NS11_INS12_ILi2ELi4ELi3EEES15_NSS_INS5_IJS16_S1K_EEENS5_IJS1K_SC_EEEEEEENS4_17SM75_U32x4_LDSM_NENS4_14SM90_TMA_STOREES21_NS4_17SM90_U32x4_STSM_NENS4_39AutoVectorizingCopyWithAssumedAlignmentILi128EEEEEEvvEEEEvNT_6ParamsE --------------------------
	.section	.nv.shared._ZN7cutlass13device_kernelINS_4gemm6kernel13GemmUniversalIN4cute5tupleIJiiiiEEENS1_10collective13CollectiveMmaINS1_35MainloopSm100TmaUmmaWarpSpecializedILi4ELi2ELi4ENS5_IJNS4_1CILi2EEENSA_ILi1EEESC_EEEEENS5_IJNSA_ILi64EEENSA_ILi128EEESG_EEENS_10bfloat16_tENS5_IJlSC_lEEESI_SJ_NS4_8TiledMMAINS4_8MMA_AtomIJNS4_20SM100_MMA_F16BF16_SSISI_SI_fLi64ELi128ELNS4_4UMMA5MajorE0ELSO_0ELNSN_7ScaleInE0ELSP_0EEEEEENS4_6LayoutINS5_IJSC_SC_SC_EEENS5_IJNSA_ILi0EEESU_SU_EEEEENS5_IJNS4_10UnderscoreESX_SX_EEEEENS4_13SM90_TMA_LOADENS4_14ComposedLayoutINS4_7SwizzleILi3ELi4ELi3EEENS4_18smem_ptr_flag_bitsILi16EEENSS_INS5_IJNSA_ILi8EEESF_EEENS5_IJSF_SC_EEEEEEEvNS4_8identityENS4_23SM90_TMA_LOAD_MULTICASTES1A_vS1B_EENS_8epilogue10collective18CollectiveEpilogueINS1E_23Sm100TmaWarpSpecializedILi4ELi2ELi16ELb1ELb0EEEJSH_NS5_IJNSS_ISF_SC_EENSS_INSA_ILi32EEESC_EEEEESI_SJ_SI_SJ_NS1E_6fusion15FusionCallbacksIS1I_NS1N_17LinearCombinationISI_fSI_fLNS_15FloatRoundStyleE2EEESH_S1M_JEEENS4_5SM1004TMEM4LOAD26SM100_TMEM_LOAD_16dp256b4xES10_NS11_INS12_ILi2ELi4ELi3EEES15_NSS_INS5_IJS16_S1K_EEENS5_IJS1K_SC_EEEEEEENS4_17SM75_U32x4_LDSM_NENS4_14SM90_TMA_STOREES21_NS4_17SM90_U32x4_STSM_NENS4_39AutoVectorizingCopyWithAssumedAlignmentILi128EEEEEEvvEEEEvNT_6ParamsE,"aw",@nobits
	.sectionflags	@""
	.align	16
	.zero		1024


//--------------------- .nv.shared.reserved.0     --------------------------
	.section	.nv.shared.reserved.0,"aw",@nobits
	.weak		__nv_reservedSMEM_offset_0_alias
	.size		__nv_reservedSMEM_offset_0_alias, 0, 64
	.other		__nv_reservedSMEM_offset_0_alias,@"STO_CUDA_RESERVED_SHARED STV_DEFAULT"
__nv_reservedSMEM_offset_0_alias:
	.zero		0
.nv.shared.reserved.0:
	.zero		64
	.weak		__nv_reservedSMEM_tcgen05_partition
	.type		__nv_reservedSMEM_tcgen05_partition,@object
	.size		__nv_reservedSMEM_tcgen05_partition,(.L_0 - __nv_reservedSMEM_tcgen05_partition)
__nv_reservedSMEM_tcgen05_partition:
	.zero		32
.L_0:


//--------------------- .nv.global                --------------------------
	.section	.nv.global,"aw",@nobits
.nv.global:
	.type		_ZN39_INTERNAL_264bbab0_4_k_cu_7ff250a4_93274cute1_E,@object
	.size		_ZN39_INTERNAL_264bbab0_4_k_cu_7ff250a4_93274cute1_E,(_ZN39_INTERNAL_264bbab0_4_k_cu_7ff250a4_93274cuda3std3__45__cpo6cbeginE - _ZN39_INTERNAL_264bbab0_4_k_cu_7ff250a4_93274cute1_E)
_ZN39_INTERNAL_264bbab0_4_k_cu_7ff250a4_93274cute1_E:
	.zero		1
	.type		_ZN39_INTERNAL_264bbab0_4_k_cu_7ff250a4_93274cuda3std3__45__cpo6cbeginE,@object
	.size		_ZN39_INTERNAL_264bbab0_4_k_cu_7ff250a4_93274cuda3std3__45__cpo6cbeginE,(_ZN39_INTERNAL_264bbab0_4_k_cu_7ff250a4_93274cuda3std3__48in_placeE - _ZN39_INTERNAL_264bbab0_4_k_cu_7ff250a4_93274cuda3std3__45__cpo6cbeginE)
_ZN39_INTERNAL_264bbab0_4_k_cu_7ff250a4_93274cuda3std3__45__cpo6cbeginE:
	.zero		1
	.type		_ZN39_INTERNAL_264bbab0_4_k_cu_7ff250a4_93274cuda3std3__48in_placeE,@object
	.size		_ZN39_INTERNAL_264bbab0_4_k_cu_7ff250a4_93274cuda3std3__48in_placeE,(_ZN39_INTERNAL_264bbab0_4_k_cu_7ff250a4_93274cuda3std6ranges3__45__cpo9iter_moveE - _ZN39_INTERNAL_264bbab0_4_k_cu_7ff250a4_93274cuda3std3__48in_placeE)
_ZN39_INTERNAL_264bbab0_4_k_cu_7ff250a4_93274cuda3std3__48in_placeE:
	.zero		1
	.type		_ZN39_INTERNAL_264bbab0_4_k_cu_7ff250a4_93274cuda3std6ranges3__45__cpo9iter_moveE,@object
	.size		_ZN39_INTERNAL_264bbab0_4_k_cu_7ff250a4_93274cuda3std6ranges3__45__cpo9iter_moveE,(_ZN39_INTERNAL_264bbab0_4_k_cu_7ff250a4_93274cuda3std3__45__cpo5beginE - _ZN39_INTERNAL_264bbab0_4_k_cu_7ff250a4_93274cuda3std6ranges3__45__cpo9iter_moveE)
_ZN39_INTERNAL_264bbab0_4_k_cu_7ff250a4_93274cuda3std6ranges3__45__cpo9iter_moveE:
	.zero		1
	.type		_ZN39_INTERNAL_264bbab0_4_k_cu_7ff250a4_93274cuda3std3__45__cpo5beginE,@object
	.size		_ZN39_INTERNAL_264bbab0_4_k_cu_7ff250a4_93274cuda3std3__45__cpo5beginE,(_ZN39_INTERNAL_264bbab0_4_k_cu_7ff250a4_93274cuda3std3__441_GLOBAL__N__264bbab0_4_k_cu_7ff250a4_93276ignoreE - _ZN39_INTERNAL_264bbab0_4_k_cu_7ff250a4_93274cuda3std3__45__cpo5beginE)
_ZN39_INTERNAL_264bbab0_4_k_cu_7ff250a4_93274cuda3std3__45__cpo5beginE:
	.zero		1
	.type		_ZN39_INTERNAL_264bbab0_4_k_cu_7ff250a4_93274cuda3std3__441_GLOBAL__N__264bbab0_4_k_cu_7ff250a4_93276ignoreE,@object
	.size		_ZN39_INTERNAL_264bbab0_4_k_cu_7ff250a4_93274cuda3std3__441_GLOBAL__N__264bbab0_4_k_cu_7ff250a4_93276ignoreE,(_ZN39_INTERNAL_264bbab0_4_k_cu_7ff250a4_93274cute7productE - _ZN39_INTERNAL_264bbab0_4_k_cu_7ff250a4_93274cuda3std3__441_GLOBAL__N__264bbab0_4_k_cu_7ff250a4_93276ignoreE)
_ZN39_INTERNAL_264bbab0_4_k_cu_7ff250a4_93274cuda3std3__441_GLOBAL__N__264bbab0_4_k_cu_7ff250a4_93276ignoreE:
	.zero		1
	.type		_ZN39_INTERNAL_264bbab0_4_k_cu_7ff250a4_93274cute7productE,@object
	.size		_ZN39_INTERNAL_264bbab0_4_k_cu_7ff250a4_93274cute7productE,(_ZN39_INTERNAL_264bbab0_4_k_cu_7ff250a4_93274cuda3std3__45__cpo3endE - _ZN39_INTERNAL_264bbab0_4_k_cu_7ff250a4_93274cute7productE)
_ZN39_INTERNAL_264bbab0_4_k_cu_7ff250a4_93274cute7productE:
	.zero		1
	.type		_ZN39_INTERNAL_264bbab0_4_k_cu_7ff250a4_93274cuda3std3__45__cpo3endE,@object
	.size		_ZN39_INTERNAL_264bbab0_4_k_cu_7ff250a4_93274cuda3std3__45__cpo3endE,(_ZN39_INTERNAL_264bbab0_4_k_cu_7ff250a4_93274cuda3std3__419piecewise_constructE - _ZN39_INTERNAL_264bbab0_4_k_cu_7ff250a4_93274cuda3std3__45__cpo3endE)
_ZN39_INTERNAL_264bbab0_4_k_cu_7ff250a4_93274cuda3std3__45__cpo3endE:
	.zero		1
	.type		_ZN39_INTERNAL_264bbab0_4_k_cu_7ff250a4_93274cuda3std3__419piecewise_constructE,@object
	.size		_ZN39_INTERNAL_264bbab0_4_k_cu_7ff250a4_93274cuda3std3__419piecewise_constructE,(_ZN39_INTERNAL_264bbab0_4_k_cu_7ff250a4_93274cuda3std3__45__cpo4cendE - _ZN39_INTERNAL_264bbab0_4_k_cu_7ff250a4_93274cuda3std3__419piecewise_constructE)
_ZN39_INTERNAL_264bbab0_4_k_cu_7ff250a4_93274cuda3std3__419piecewise_constructE:
	.zero		1
	.type		_ZN39_INTERNAL_264bbab0_4_k_cu_7ff250a4_93274cuda3std3__45__cpo4cendE,@object
	.size		_ZN39_INTERNAL_264bbab0_4_k_cu_7ff250a4_93274cuda3std3__45__cpo4cendE,(_ZN39_INTERNAL_264bbab0_4_k_cu_7ff250a4_93274cuda3std6ranges3__45__cpo4swapE - _ZN39_INTERNAL_264bbab0_4_k_cu_7ff250a4_93274cuda3std3__45__cpo4cendE)
_ZN39_INTERNAL_264bbab0_4_k_cu_7ff250a4_93274cuda3std3__45__cpo4cendE:
	.zero		1
	.type		_ZN39_INTERNAL_264bbab0_4_k_cu_7ff250a4_93274cuda3std6ranges3__45__cpo4swapE,@object
	.size		_ZN39_INTERNAL_264bbab0_4_k_cu_7ff250a4_93274cuda3std6ranges3__45__cpo4swapE,(.L_10 - _ZN39_INTERNAL_264bbab0_4_k_cu_7ff250a4_93274cuda3std6ranges3__45__cpo4swapE)
_ZN39_INTERNAL_264bbab0_4_k_cu_7ff250a4_93274cuda3std6ranges3__45__cpo4swapE:
	.zero		1
.L_10:


//--------------------- .nv.constant0._ZN7cutlass13device_kernelINS_4gemm6kernel13GemmUniversalIN4cute5tupleIJiiiiEEENS1_10collective13CollectiveMmaINS1_35MainloopSm100TmaUmmaWarpSpecializedILi4ELi2ELi4ENS5_IJNS4_1CILi2EEENSA_ILi1EEESC_EEEEENS5_IJNSA_ILi64EEENSA_ILi128EEESG_EEENS_10bfloat16_tENS5_IJlSC_lEEESI_SJ_NS4_8TiledMMAINS4_8MMA_AtomIJNS4_20SM100_MMA_F16BF16_SSISI_SI_fLi64ELi128ELNS4_4UMMA5MajorE0ELSO_0ELNSN_7ScaleInE0ELSP_0EEEEEENS4_6LayoutINS5_IJSC_SC_SC_EEENS5_IJNSA_ILi0EEESU_SU_EEEEENS5_IJNS4_10UnderscoreESX_SX_EEEEENS4_13SM90_TMA_LOADENS4_14ComposedLayoutINS4_7SwizzleILi3ELi4ELi3EEENS4_18smem_ptr_flag_bitsILi16EEENSS_INS5_IJNSA_ILi8EEESF_EEENS5_IJSF_SC_EEEEEEEvNS4_8identityENS4_23SM90_TMA_LOAD_MULTICASTES1A_vS1B_EENS_8epilogue10collective18CollectiveEpilogueINS1E_23Sm100TmaWarpSpecializedILi4ELi2ELi16ELb1ELb0EEEJSH_NS5_IJNSS_ISF_SC_EENSS_INSA_ILi32EEESC_EEEEESI_SJ_SI_SJ_NS1E_6fusion15FusionCallbacksIS1I_NS1N_17LinearCombinationISI_fSI_fLNS_15FloatRoundStyleE2EEESH_S1M_JEEENS4_5SM1004TMEM4LOAD26SM100_TMEM_LOAD_16dp256b4xES10_NS11_INS12_ILi2ELi4ELi3EEES15_NSS_INS5_IJS16_S1K_EEENS5_IJS1K_SC_EEEEEEENS4_17SM75_U32x4_LDSM_NENS4_14SM90_TMA_STOREES21_NS4_17SM90_U32x4_STSM_NENS4_39AutoVectorizingCopyWithAssumedAlignmentILi128EEEEEEvvEEEEvNT_6ParamsE --------------------------
	.section	.nv.constant0._ZN7cutlass13device_kernelINS_4gemm6kernel13GemmUniversalIN4cute5tupleIJiiiiEEENS1_10collective13CollectiveMmaINS1_35MainloopSm100TmaUmmaWarpSpecializedILi4ELi2ELi4ENS5_IJNS4_1CILi2EEENSA_ILi1EEESC_EEEEENS5_IJNSA_ILi64EEENSA_ILi128EEESG_EEENS_10bfloat16_tENS5_IJlSC_lEEESI_SJ_NS4_8TiledMMAINS4_8MMA_AtomIJNS4_20SM100_MMA_F16BF16_SSISI_SI_fLi64ELi128ELNS4_4UMMA5MajorE0ELSO_0ELNSN_7ScaleInE0ELSP_0EEEEEENS4_6LayoutINS5_IJSC_SC_SC_EEENS5_IJNSA_ILi0EEESU_SU_EEEEENS5_IJNS4_10UnderscoreESX_SX_EEEEENS4_13SM90_TMA_LOADENS4_14ComposedLayoutINS4_7SwizzleILi3ELi4ELi3EEENS4_18smem_ptr_flag_bitsILi16EEENSS_INS5_IJNSA_ILi8EEESF_EEENS5_IJSF_SC_EEEEEEEvNS4_8identityENS4_23SM90_TMA_LOAD_MULTICASTES1A_vS1B_EENS_8epilogue10collective18CollectiveEpilogueINS1E_23Sm100TmaWarpSpecializedILi4ELi2ELi16ELb1ELb0EEEJSH_NS5_IJNSS_ISF_SC_EENSS_INSA_ILi32EEESC_EEEEESI_SJ_SI_SJ_NS1E_6fusion15FusionCallbacksIS1I_NS1N_17LinearCombinationISI_fSI_fLNS_15FloatRoundStyleE2EEESH_S1M_JEEENS4_5SM1004TMEM4LOAD26SM100_TMEM_LOAD_16dp256b4xES10_NS11_INS12_ILi2ELi4ELi3EEES15_NSS_INS5_IJS16_S1K_EEENS5_IJS1K_SC_EEEEEEENS4_17SM75_U32x4_LDSM_NENS4_14SM90_TMA_STOREES21_NS4_17SM90_U32x4_STSM_NENS4_39AutoVectorizingCopyWithAssumedAlignmentILi128EEEEEEvvEEEEvNT_6ParamsE,"a",@progbits
	.sectionflags	@""
	.align	4
.nv.constant0._ZN7cutlass13device_kernelINS_4gemm6kernel13GemmUniversalIN4cute5tupleIJiiiiEEENS1_10collective13CollectiveMmaINS1_35MainloopSm100TmaUmmaWarpSpecializedILi4ELi2ELi4ENS5_IJNS4_1CILi2EEENSA_ILi1EEESC_EEEEENS5_IJNSA_ILi64EEENSA_ILi128EEESG_EEENS_10bfloat16_tENS5_IJlSC_lEEESI_SJ_NS4_8TiledMMAINS4_8MMA_AtomIJNS4_20SM100_MMA_F16BF16_SSISI_SI_fLi64ELi128ELNS4_4UMMA5MajorE0ELSO_0ELNSN_7ScaleInE0ELSP_0EEEEEENS4_6LayoutINS5_IJSC_SC_SC_EEENS5_IJNSA_ILi0EEESU_SU_EEEEENS5_IJNS4_10UnderscoreESX_SX_EEEEENS4_13SM90_TMA_LOADENS4_14ComposedLayoutINS4_7SwizzleILi3ELi4ELi3EEENS4_18smem_ptr_flag_bitsILi16EEENSS_INS5_IJNSA_ILi8EEESF_EEENS5_IJSF_SC_EEEEEEEvNS4_8identityENS4_23SM90_TMA_LOAD_MULTICASTES1A_vS1B_EENS_8epilogue10collective18CollectiveEpilogueINS1E_23Sm100TmaWarpSpecializedILi4ELi2ELi16ELb1ELb0EEEJSH_NS5_IJNSS_ISF_SC_EENSS_INSA_ILi32EEESC_EEEEESI_SJ_SI_SJ_NS1E_6fusion15FusionCallbacksIS1I_NS1N_17LinearCombinationISI_fSI_fLNS_15FloatRoundStyleE2EEESH_S1M_JEEENS4_5SM1004TMEM4LOAD26SM100_TMEM_LOAD_16dp256b4xES10_NS11_INS12_ILi2ELi4ELi3EEES15_NSS_INS5_IJS16_S1K_EEENS5_IJS1K_SC_EEEEEEENS4_17SM75_U32x4_LDSM_NENS4_14SM90_TMA_STOREES21_NS4_17SM90_U32x4_STSM_NENS4_39AutoVectorizingCopyWithAssumedAlignmentILi128EEEEEEvvEEEEvNT_6ParamsE:
	.zero		2944


//--------------------- SYMBOLS --------------------------

	.type		.nv.reservedSmem.offset0,@object
	.size		.nv.reservedSmem.offset0,0x4
	.type		.nv.reservedSmem.cap,@object
	.size		.nv.reservedSmem.cap,0x4
	.type		__assertfail,@function
